// auto-generated by cutlass_sweep.conv — config: {"arch": "sm_90", "cluster_m": 1, "cluster_n": 1, "conv_kind": "fprop", "dtype": "fp16", "ndim": 3, "tile_k": 64, "tile_m": 128, "tile_n": 128}
#include "cutlass/cutlass.h"
#include "cute/tensor.hpp"
#include "cutlass/kernel_hardware_info.hpp"
#include "cutlass/conv/convolution.h"
#include "cutlass/conv/dispatch_policy.hpp"
#include "cutlass/conv/collective/collective_builder.hpp"
#include "cutlass/conv/kernel/conv_universal.hpp"
#include "cutlass/conv/device/conv_universal_adapter.hpp"
#include "cutlass/epilogue/collective/collective_builder.hpp"

using namespace cute;
using Elem = cutlass::half_t;
using Acc  = float;
using LayoutAB = cutlass::layout::TensorNDHWC;
using LayoutC  = cutlass::layout::TensorNDHWC;
constexpr auto ConvOp = cutlass::conv::Operator::kFprop;
using TileShape    = Shape<_128, _128, Shape<_64>>;
using ClusterShape = Shape<_1, _1, _1>;

using CollectiveEpilogue = typename cutlass::epilogue::collective::CollectiveBuilder<
    cutlass::arch::Sm90, cutlass::arch::OpClassTensorOp,
    TileShape, ClusterShape,
    cutlass::epilogue::collective::EpilogueTileAuto,
    Acc, Acc,
    Elem, LayoutC, 128 / cutlass::sizeof_bits<Elem>::value,
    Elem, LayoutC, 128 / cutlass::sizeof_bits<Elem>::value,
    cutlass::epilogue::collective::EpilogueScheduleAuto
  >::CollectiveOp;

using CollectiveMainloop = typename cutlass::conv::collective::CollectiveBuilder<
    cutlass::arch::Sm90, cutlass::arch::OpClassTensorOp, ConvOp,
    Elem, LayoutAB, 128 / cutlass::sizeof_bits<Elem>::value,
    Elem, LayoutAB, 128 / cutlass::sizeof_bits<Elem>::value,
    Acc,
    TileShape, ClusterShape,
    cutlass::conv::collective::StageCountAutoCarveout<
        static_cast<int>(sizeof(typename CollectiveEpilogue::SharedStorage))>,
    cutlass::conv::collective::KernelScheduleAuto
  >::CollectiveOp;

using ProblemShape = cutlass::conv::ConvProblemShape<
    ConvOp, CollectiveMainloop::DispatchPolicy::NumSpatialDimensions>;
using ConvKernel = cutlass::conv::kernel::ConvUniversal<
    ProblemShape, CollectiveMainloop, CollectiveEpilogue>;
using Conv = cutlass::conv::device::ConvUniversalAdapter<ConvKernel>;

auto* _anchor = &cutlass::device_kernel<ConvKernel>;


// ===== COMPILED SASS (sm_90a) =====

	.target	sm_90a

	.elftype	@"ET_EXEC"


//--------------------- .note.nv.tkinfo           --------------------------
	.section	.note.nv.tkinfo,"",@"SHT_NOTE"
	.sectionflags	@"SHF_NOTE_NV_TKINFO"
	.tkinfo
        /*0018*/ 	.word	0x00000002
        /*0030*/ 	.string	""
        /*0030*/ 	.string	"ptxas"
        /*0030*/ 	.string	"Cuda compilation tools, release 13.0, V13.0.88"
        /*0030*/ 	.string	"Build cuda_13.0.r13.0/compiler.36424714_0"
        /*0030*/ 	.string	"-arch sm_90a -m 64 "



//--------------------- .note.nv.cuinfo           --------------------------
	.section	.note.nv.cuinfo,"",@"SHT_NOTE"
	.sectionflags	@"SHF_NOTE_NV_CUINFO"
        /*0018*/ 	.short	0x0002
        /*001a*/ 	.short	0x005a
        /*001c*/ 	.short	0x0082
	.zero		2


//--------------------- .nv.info                  --------------------------
	.section	.nv.info,"",@"SHT_CUDA_INFO"
	.align	4


	//----- nvinfo : EIATTR_REGCOUNT
	.align		4
        /*0000*/ 	.byte	0x04, 0x2f
        /*0002*/ 	.short	(.L_12 - .L_11)
	.align		4
.L_11:
        /*0004*/ 	.word	index@(_ZN7cutlass13device_kernelINS_4conv6kernel13ConvUniversalINS1_16ConvProblemShapeILNS1_8OperatorE0ELi3EEENS1_10collective14CollectiveConvINS1_46MainloopSm90TmaGmmaWarpSpecializedImplicitGemmILS5_0ELi7ELi3EN4cute5tupleIJNSA_1CILi1EEESD_SD_EEENS1_36KernelImplicitTmaWarpSpecializedSm90ELi1EEENSB_IJNSC_ILi128EEESH_NSB_IJNSC_ILi64EEEEEEEEENS_6half_tESL_NSA_8TiledMMAINSA_8MMA_AtomIJNSA_4SM904GMMA26MMA_64x128x16_F32F16F16_SSILNSP_5MajorE0ELSR_0ELNSP_7ScaleInE1ELSS_1EEEEEENSA_6LayoutISE_NSB_IJNSC_ILi0EEESW_SW_EEEEENSB_IJNSA_10UnderscoreESZ_SZ_EEEEENS7_6detail26Sm90ImplicitGemmTileTraitsINSA_20SM90_TMA_LOAD_IM2COLENSA_14ComposedLayoutINSA_7SwizzleILi3ELi4ELi3EEENSA_18smem_ptr_flag_bitsILi16EEENSV_INSB_IJNSB_IJNSC_ILi8EEENSC_ILi16EEEEEENSB_IJSI_SD_EEENSB_IJSD_NSC_ILi7EEEEEEEEENSB_IJNSB_IJSI_NSC_ILi512EEEEEENSB_IJSD_SW_EEENSB_IJSW_NSC_ILi8192EEEEEEEEEEEEEvEENS13_INSA_13SM90_TMA_LOADES1O_vEEEENS_8epilogue10collective6detail29Sm90TmaWarpSpecializedAdapterINS1U_15DefaultEpilogueISL_NSB_IJNSB_IJllllEEESD_SW_EEES1Z_NS1T_6thread17LinearCombinationISL_Li1EffLNS20_9ScaleType4KindE0ELNS_15FloatRoundStyleE2ESL_EENS_4gemm15EpilogueDefaultEEEEEvvEEEEvNT_6ParamsE)
        /*0008*/ 	.word	0x0000009a


	//----- nvinfo : EIATTR_FRAME_SIZE
	.align		4
.L_12:
        /*000c*/ 	.byte	0x04, 0x11
        /*000e*/ 	.short	(.L_14 - .L_13)
	.align		4
.L_13:
        /*0010*/ 	.word	index@(_ZN7cutlass13device_kernelINS_4conv6kernel13ConvUniversalINS1_16ConvProblemShapeILNS1_8OperatorE0ELi3EEENS1_10collective14CollectiveConvINS1_46MainloopSm90TmaGmmaWarpSpecializedImplicitGemmILS5_0ELi7ELi3EN4cute5tupleIJNSA_1CILi1EEESD_SD_EEENS1_36KernelImplicitTmaWarpSpecializedSm90ELi1EEENSB_IJNSC_ILi128EEESH_NSB_IJNSC_ILi64EEEEEEEEENS_6half_tESL_NSA_8TiledMMAINSA_8MMA_AtomIJNSA_4SM904GMMA26MMA_64x128x16_F32F16F16_SSILNSP_5MajorE0ELSR_0ELNSP_7ScaleInE1ELSS_1EEEEEENSA_6LayoutISE_NSB_IJNSC_ILi0EEESW_SW_EEEEENSB_IJNSA_10UnderscoreESZ_SZ_EEEEENS7_6detail26Sm90ImplicitGemmTileTraitsINSA_20SM90_TMA_LOAD_IM2COLENSA_14ComposedLayoutINSA_7SwizzleILi3ELi4ELi3EEENSA_18smem_ptr_flag_bitsILi16EEENSV_INSB_IJNSB_IJNSC_ILi8EEENSC_ILi16EEEEEENSB_IJSI_SD_EEENSB_IJSD_NSC_ILi7EEEEEEEEENSB_IJNSB_IJSI_NSC_ILi512EEEEEENSB_IJSD_SW_EEENSB_IJSW_NSC_ILi8192EEEEEEEEEEEEEvEENS13_INSA_13SM90_TMA_LOADES1O_vEEEENS_8epilogue10collective6detail29Sm90TmaWarpSpecializedAdapterINS1U_15DefaultEpilogueISL_NSB_IJNSB_IJllllEEESD_SW_EEES1Z_NS1T_6thread17LinearCombinationISL_Li1EffLNS20_9ScaleType4KindE0ELNS_15FloatRoundStyleE2ESL_EENS_4gemm15EpilogueDefaultEEEEEvvEEEEvNT_6ParamsE)
        /*0014*/ 	.word	0x00000000


	//----- nvinfo : EIATTR_MIN_STACK_SIZE
	.align		4
.L_14:
        /*0018*/ 	.byte	0x04, 0x12
        /*001a*/ 	.short	(.L_16 - .L_15)
	.align		4
.L_15:
        /*001c*/ 	.word	index@(_ZN7cutlass13device_kernelINS_4conv6kernel13ConvUniversalINS1_16ConvProblemShapeILNS1_8OperatorE0ELi3EEENS1_10collective14CollectiveConvINS1_46MainloopSm90TmaGmmaWarpSpecializedImplicitGemmILS5_0ELi7ELi3EN4cute5tupleIJNSA_1CILi1EEESD_SD_EEENS1_36KernelImplicitTmaWarpSpecializedSm90ELi1EEENSB_IJNSC_ILi128EEESH_NSB_IJNSC_ILi64EEEEEEEEENS_6half_tESL_NSA_8TiledMMAINSA_8MMA_AtomIJNSA_4SM904GMMA26MMA_64x128x16_F32F16F16_SSILNSP_5MajorE0ELSR_0ELNSP_7ScaleInE1ELSS_1EEEEEENSA_6LayoutISE_NSB_IJNSC_ILi0EEESW_SW_EEEEENSB_IJNSA_10UnderscoreESZ_SZ_EEEEENS7_6detail26Sm90ImplicitGemmTileTraitsINSA_20SM90_TMA_LOAD_IM2COLENSA_14ComposedLayoutINSA_7SwizzleILi3ELi4ELi3EEENSA_18smem_ptr_flag_bitsILi16EEENSV_INSB_IJNSB_IJNSC_ILi8EEENSC_ILi16EEEEEENSB_IJSI_SD_EEENSB_IJSD_NSC_ILi7EEEEEEEEENSB_IJNSB_IJSI_NSC_ILi512EEEEEENSB_IJSD_SW_EEENSB_IJSW_NSC_ILi8192EEEEEEEEEEEEEvEENS13_INSA_13SM90_TMA_LOADES1O_vEEEENS_8epilogue10collective6detail29Sm90TmaWarpSpecializedAdapterINS1U_15DefaultEpilogueISL_NSB_IJNSB_IJllllEEESD_SW_EEES1Z_NS1T_6thread17LinearCombinationISL_Li1EffLNS20_9ScaleType4KindE0ELNS_15FloatRoundStyleE2ESL_EENS_4gemm15EpilogueDefaultEEEEEvvEEEEvNT_6ParamsE)
        /*0020*/ 	.word	0x00000000
.L_16:


//--------------------- .nv.compat                --------------------------
	.section	.nv.compat,"",@"SHT_CUDA_COMPAT_INFO"
	.align	4
        /*0000*/ 	.byte	0x02, 0x09, 0x01, 0x00, 0x02, 0x02, 0x04, 0x00, 0x02, 0x05, 0x05, 0x00, 0x03, 0x07, 0x01, 0x01
        /*0010*/ 	.byte	0x02, 0x03, 0x01, 0x00, 0x02, 0x06, 0x01, 0x00, 0x04, 0x0b, 0x08, 0x00, 0x00, 0x00, 0x00, 0x00
        /*0020*/ 	.byte	0x00, 0x00, 0x00, 0x00


//--------------------- .nv.info._ZN7cutlass13device_kernelINS_4conv6kernel13ConvUniversalINS1_16ConvProblemShapeILNS1_8OperatorE0ELi3EEENS1_10collective14CollectiveConvINS1_46MainloopSm90TmaGmmaWarpSpecializedImplicitGemmILS5_0ELi7ELi3EN4cute5tupleIJNSA_1CILi1EEESD_SD_EEENS1_36KernelImplicitTmaWarpSpecializedSm90ELi1EEENSB_IJNSC_ILi128EEESH_NSB_IJNSC_ILi64EEEEEEEEENS_6half_tESL_NSA_8TiledMMAINSA_8MMA_AtomIJNSA_4SM904GMMA26MMA_64x128x16_F32F16F16_SSILNSP_5MajorE0ELSR_0ELNSP_7ScaleInE1ELSS_1EEEEEENSA_6LayoutISE_NSB_IJNSC_ILi0EEESW_SW_EEEEENSB_IJNSA_10UnderscoreESZ_SZ_EEEEENS7_6detail26Sm90ImplicitGemmTileTraitsINSA_20SM90_TMA_LOAD_IM2COLENSA_14ComposedLayoutINSA_7SwizzleILi3ELi4ELi3EEENSA_18smem_ptr_flag_bitsILi16EEENSV_INSB_IJNSB_IJNSC_ILi8EEENSC_ILi16EEEEEENSB_IJSI_SD_EEENSB_IJSD_NSC_ILi7EEEEEEEEENSB_IJNSB_IJSI_NSC_ILi512EEEEEENSB_IJSD_SW_EEENSB_IJSW_NSC_ILi8192EEEEEEEEEEEEEvEENS13_INSA_13SM90_TMA_LOADES1O_vEEEENS_8epilogue10collective6detail29Sm90TmaWarpSpecializedAdapterINS1U_15DefaultEpilogueISL_NSB_IJNSB_IJllllEEESD_SW_EEES1Z_NS1T_6thread17LinearCombinationISL_Li1EffLNS20_9ScaleType4KindE0ELNS_15FloatRoundStyleE2ESL_EENS_4gemm15EpilogueDefaultEEEEEvvEEEEvNT_6ParamsE --------------------------
	.section	.nv.info._ZN7cutlass13device_kernelINS_4conv6kernel13ConvUniversalINS1_16ConvProblemShapeILNS1_8OperatorE0ELi3EEENS1_10collective14CollectiveConvINS1_46MainloopSm90TmaGmmaWarpSpecializedImplicitGemmILS5_0ELi7ELi3EN4cute5tupleIJNSA_1CILi1EEESD_SD_EEENS1_36KernelImplicitTmaWarpSpecializedSm90ELi1EEENSB_IJNSC_ILi128EEESH_NSB_IJNSC_ILi64EEEEEEEEENS_6half_tESL_NSA_8TiledMMAINSA_8MMA_AtomIJNSA_4SM904GMMA26MMA_64x128x16_F32F16F16_SSILNSP_5MajorE0ELSR_0ELNSP_7ScaleInE1ELSS_1EEEEEENSA_6LayoutISE_NSB_IJNSC_ILi0EEESW_SW_EEEEENSB_IJNSA_10UnderscoreESZ_SZ_EEEEENS7_6detail26Sm90ImplicitGemmTileTraitsINSA_20SM90_TMA_LOAD_IM2COLENSA_14ComposedLayoutINSA_7SwizzleILi3ELi4ELi3EEENSA_18smem_ptr_flag_bitsILi16EEENSV_INSB_IJNSB_IJNSC_ILi8EEENSC_ILi16EEEEEENSB_IJSI_SD_EEENSB_IJSD_NSC_ILi7EEEEEEEEENSB_IJNSB_IJSI_NSC_ILi512EEEEEENSB_IJSD_SW_EEENSB_IJSW_NSC_ILi8192EEEEEEEEEEEEEvEENS13_INSA_13SM90_TMA_LOADES1O_vEEEENS_8epilogue10collective6detail29Sm90TmaWarpSpecializedAdapterINS1U_15DefaultEpilogueISL_NSB_IJNSB_IJllllEEESD_SW_EEES1Z_NS1T_6thread17LinearCombinationISL_Li1EffLNS20_9ScaleType4KindE0ELNS_15FloatRoundStyleE2ESL_EENS_4gemm15EpilogueDefaultEEEEEvvEEEEvNT_6ParamsE,"",@"SHT_CUDA_INFO"
	.sectionflags	@""
	.align	4


	//----- nvinfo : EIATTR_CUDA_API_VERSION
	.align		4
        /*0000*/ 	.byte	0x04, 0x37
        /*0002*/ 	.short	(.L_18 - .L_17)
.L_17:
        /*0004*/ 	.word	0x00000082


	//----- nvinfo : EIATTR_KPARAM_INFO
	.align		4
.L_18:
        /*0008*/ 	.byte	0x04, 0x17
        /*000a*/ 	.short	(.L_20 - .L_19)
.L_19:
        /*000c*/ 	.word	0x00000000
        /*0010*/ 	.short	0x0000
        /*0012*/ 	.short	0x0070
        /*0014*/ 	.byte	0x00, 0xf0, 0x01, 0x10


	//----- nvinfo : EIATTR_SPARSE_MMA_MASK
	.align		4
.L_20:
        /*0018*/ 	.byte	0x03, 0x50
        /*001a*/ 	.short	0x0000


	//----- nvinfo : EIATTR_MAXREG_COUNT
	.align		4
        /*001c*/ 	.byte	0x03, 0x1b
        /*001e*/ 	.short	0x00ff


	//----- nvinfo : EIATTR_NUM_BARRIERS
	.align		4
        /*0020*/ 	.byte	0x02, 0x4c
        /*0022*/ 	.byte	0x01
	.zero		1


	//----- nvinfo : EIATTR_MERCURY_ISA_VERSION
	.align		4
        /*0024*/ 	.byte	0x03, 0x5f
        /*0026*/ 	.short	0x0101


	//----- nvinfo : EIATTR_COOP_GROUP_MASK_REGIDS
	.align		4
        /*0028*/ 	.byte	0x04, 0x29
        /*002a*/ 	.short	(.L_22 - .L_21)


	//   ....[0]....
.L_21:
        /*002c*/ 	.word	0xffffffff


	//   ....[1]....
        /*0030*/ 	.word	0xffffffff


	//   ....[2]....
        /*0034*/ 	.word	0xffffffff


	//----- nvinfo : EIATTR_COOP_GROUP_INSTR_OFFSETS
	.align		4
.L_22:
        /*0038*/ 	.byte	0x04, 0x28
        /*003a*/ 	.short	(.L_24 - .L_23)


	//   ....[0]....
.L_23:
        /*003c*/ 	.word	0x00000060


	//   ....[1]....
        /*0040*/ 	.word	0x00000070


	//   ....[2]....
        /*0044*/ 	.word	0x00000130


	//----- nvinfo : EIATTR_MBARRIER_INSTR_OFFSETS
	.align		4
.L_24:
        /*0048*/ 	.byte	0x04, 0x39
        /*004a*/ 	.short	(.L_26 - .L_25)


	//   ....[0]....
.L_25:
        /*004c*/ 	.word	0x00000250
        /*0050*/ 	.word	0x000000ff
        /*0054*/ 	.word	0x00038000
        /*0058*/ 	.short	0x0100
        /*005a*/ 	.byte	0x08
	.zero		1


	//   ....[1]....
        /*005c*/ 	.word	0x00000260
        /*0060*/ 	.word	0x000000ff
        /*0064*/ 	.word	0x00038038
        /*0068*/ 	.short	0x0100
        /*006a*/ 	.byte	0x08
	.zero		1


	//   ....[2]....
        /*006c*/ 	.word	0x00000270
        /*0070*/ 	.word	0x000000ff
        /*0074*/ 	.word	0x00038008
        /*0078*/ 	.short	0x0100
        /*007a*/ 	.byte	0x08
	.zero		1


	//   ....[3]....
        /*007c*/ 	.word	0x00000280
        /*0080*/ 	.word	0x000000ff
        /*0084*/ 	.word	0x00038040
        /*0088*/ 	.short	0x0100
        /*008a*/ 	.byte	0x08
	.zero		1


	//   ....[4]....
        /*008c*/ 	.word	0x00000290
        /*0090*/ 	.word	0x000000ff
        /*0094*/ 	.word	0x00038010
        /*0098*/ 	.short	0x0100
        /*009a*/ 	.byte	0x08
	.zero		1


	//   ....[5]....
        /*009c*/ 	.word	0x000002a0
        /*00a0*/ 	.word	0x000000ff
        /*00a4*/ 	.word	0x00038048
        /*00a8*/ 	.short	0x0100
        /*00aa*/ 	.byte	0x08
	.zero		1


	//   ....[6]....
        /*00ac*/ 	.word	0x000002b0
        /*00b0*/ 	.word	0x000000ff
        /*00b4*/ 	.word	0x00038018
        /*00b8*/ 	.short	0x0100
        /*00ba*/ 	.byte	0x08
	.zero		1


	//   ....[7]....
        /*00bc*/ 	.word	0x000002c0
        /*00c0*/ 	.word	0x000000ff
        /*00c4*/ 	.word	0x00038050
        /*00c8*/ 	.short	0x0100
        /*00ca*/ 	.byte	0x08
	.zero		1


	//   ....[8]....
        /*00cc*/ 	.word	0x000002d0
        /*00d0*/ 	.word	0x000000ff
        /*00d4*/ 	.word	0x00038020
        /*00d8*/ 	.short	0x0100
        /*00da*/ 	.byte	0x08
	.zero		1


	//   ....[9]....
        /*00dc*/ 	.word	0x000002e0
        /*00e0*/ 	.word	0x000000ff
        /*00e4*/ 	.word	0x00038058
        /*00e8*/ 	.short	0x0100
        /*00ea*/ 	.byte	0x08
	.zero		1


	//   ....[10]....
        /*00ec*/ 	.word	0x000002f0
        /*00f0*/ 	.word	0x000000ff
        /*00f4*/ 	.word	0x00038028
        /*00f8*/ 	.short	0x0100
        /*00fa*/ 	.byte	0x08
	.zero		1


	//   ....[11]....
        /*00fc*/ 	.word	0x00000300
        /*0100*/ 	.word	0x000000ff
        /*0104*/ 	.word	0x00038060
        /*0108*/ 	.short	0x0100
        /*010a*/ 	.byte	0x08
	.zero		1


	//   ....[12]....
        /*010c*/ 	.word	0x00000310
        /*0110*/ 	.word	0x000000ff
        /*0114*/ 	.word	0x00038030
        /*0118*/ 	.short	0x0100
        /*011a*/ 	.byte	0x08
	.zero		1


	//   ....[13]....
        /*011c*/ 	.word	0x00000320
        /*0120*/ 	.word	0x000000ff
        /*0124*/ 	.word	0x00038068
        /*0128*/ 	.short	0x0100
        /*012a*/ 	.byte	0x08
	.zero		1


	//   ....[14]....
        /*012c*/ 	.word	0x00000be0
        /*0130*/ 	.word	0x00000004
        /*0134*/ 	.word	0x00038000
        /*0138*/ 	.short	0x010a
        /*013a*/ 	.byte	0x3f
	.zero		1


	//   ....[15]....
        /*013c*/ 	.word	0x00001040
        /*0140*/ 	.word	0x00000004
        /*0144*/ 	.word	0x00038000
        /*0148*/ 	.short	0x010a
        /*014a*/ 	.byte	0x3f
	.zero		1


	//   ....[16]....
        /*014c*/ 	.word	0x00001320
        /*0150*/ 	.word	0x000000ff
        /*0154*/ 	.word	0x00000000
        /*0158*/ 	.short	0x0101
        /*015a*/ 	.byte	0x08
	.zero		1


	//   ....[17]....
        /*015c*/ 	.word	0x00001530
        /*0160*/ 	.word	0x00000002
        /*0164*/ 	.word	0x00000000
        /*0168*/ 	.short	0x0101
        /*016a*/ 	.byte	0x3f
	.zero		1


	//   ....[18]....
        /*016c*/ 	.word	0x000092a0
        /*0170*/ 	.word	0x00000011
        /*0174*/ 	.word	0x00038038
        /*0178*/ 	.short	0x010a
        /*017a*/ 	.byte	0x3f
	.zero		1


	//   ....[19]....
        /*017c*/ 	.word	0x00009ac0
        /*0180*/ 	.word	0x00000000
        /*0184*/ 	.word	0x00000000
        /*0188*/ 	.short	0x010a
        /*018a*/ 	.byte	0x3f
	.zero		1


	//   ....[20]....
        /*018c*/ 	.word	0x00009b70
        /*0190*/ 	.word	0x00000000
        /*0194*/ 	.word	0x00000000
        /*0198*/ 	.short	0x010a
        /*019a*/ 	.byte	0x3f
	.zero		1


	//   ....[21]....
        /*019c*/ 	.word	0x00009c20
        /*01a0*/ 	.word	0x00000000
        /*01a4*/ 	.word	0x00000000
        /*01a8*/ 	.short	0x010a
        /*01aa*/ 	.byte	0x3f
	.zero		1


	//   ....[22]....
        /*01ac*/ 	.word	0x00009cd0
        /*01b0*/ 	.word	0x00000000
        /*01b4*/ 	.word	0x00000000
        /*01b8*/ 	.short	0x010a
        /*01ba*/ 	.byte	0x3f
	.zero		1


	//   ....[23]....
        /*01bc*/ 	.word	0x00009d80
        /*01c0*/ 	.word	0x00000000
        /*01c4*/ 	.word	0x00000000
        /*01c8*/ 	.short	0x010a
        /*01ca*/ 	.byte	0x3f
	.zero		1


	//   ....[24]....
        /*01cc*/ 	.word	0x00009e30
        /*01d0*/ 	.word	0x00000000
        /*01d4*/ 	.word	0x00000000
        /*01d8*/ 	.short	0x010a
        /*01da*/ 	.byte	0x3f
	.zero		1


	//   ....[25]....
        /*01dc*/ 	.word	0x00009ee0
        /*01e0*/ 	.word	0x00000002
        /*01e4*/ 	.word	0x00000000
        /*01e8*/ 	.short	0x010a
        /*01ea*/ 	.byte	0x3f
	.zero		1


	//----- nvinfo : EIATTR_NUM_MBARRIERS
	.align		4
.L_26:
        /*01ec*/ 	.byte	0x03, 0x38
        /*01ee*/ 	.short	0x000e


	//----- nvinfo : EIATTR_EXIT_INSTR_OFFSETS
	.align		4
        /*01f0*/ 	.byte	0x04, 0x1c
        /*01f2*/ 	.short	(.L_28 - .L_27)


	//   ....[0]....
.L_27:
        /*01f4*/ 	.word	0x00000710


	//   ....[1]....
        /*01f8*/ 	.word	0x00001680


	//   ....[2]....
        /*01fc*/ 	.word	0x00006b80


	//   ....[3]....
        /*0200*/ 	.word	0x00006bb0


	//   ....[4]....
        /*0204*/ 	.word	0x00009050


	//   ....[5]....
        /*0208*/ 	.word	0x00009080


	//   ....[6]....
        /*020c*/ 	.word	0x000090a0


	//   ....[7]....
        /*0210*/ 	.word	0x000099c0


	//   ....[8]....
        /*0214*/ 	.word	0x00009f10


	//----- nvinfo : EIATTR_MAX_THREADS
	.align		4
.L_28:
        /*0218*/ 	.byte	0x04, 0x05
        /*021a*/ 	.short	(.L_30 - .L_29)
.L_29:
        /*021c*/ 	.word	0x00000100
        /*0220*/ 	.word	0x00000001
        /*0224*/ 	.word	0x00000001


	//----- nvinfo : EIATTR_CRS_STACK_SIZE
	.align		4
.L_30:
        /*0228*/ 	.byte	0x04, 0x1e
        /*022a*/ 	.short	(.L_32 - .L_31)
.L_31:
        /*022c*/ 	.word	0x00000000


	//----- nvinfo : EIATTR_CBANK_PARAM_SIZE
	.align		4
.L_32:
        /*0230*/ 	.byte	0x03, 0x19
        /*0232*/ 	.short	0x0470


	//----- nvinfo : EIATTR_PARAM_CBANK
	.align		4
        /*0234*/ 	.byte	0x04, 0x0a
        /*0236*/ 	.short	(.L_34 - .L_33)
	.align		4
.L_33:
        /*0238*/ 	.word	index@(.nv.constant0._ZN7cutlass13device_kernelINS_4conv6kernel13ConvUniversalINS1_16ConvProblemShapeILNS1_8OperatorE0ELi3EEENS1_10collective14CollectiveConvINS1_46MainloopSm90TmaGmmaWarpSpecializedImplicitGemmILS5_0ELi7ELi3EN4cute5tupleIJNSA_1CILi1EEESD_SD_EEENS1_36KernelImplicitTmaWarpSpecializedSm90ELi1EEENSB_IJNSC_ILi128EEESH_NSB_IJNSC_ILi64EEEEEEEEENS_6half_tESL_NSA_8TiledMMAINSA_8MMA_AtomIJNSA_4SM904GMMA26MMA_64x128x16_F32F16F16_SSILNSP_5MajorE0ELSR_0ELNSP_7ScaleInE1ELSS_1EEEEEENSA_6LayoutISE_NSB_IJNSC_ILi0EEESW_SW_EEEEENSB_IJNSA_10UnderscoreESZ_SZ_EEEEENS7_6detail26Sm90ImplicitGemmTileTraitsINSA_20SM90_TMA_LOAD_IM2COLENSA_14ComposedLayoutINSA_7SwizzleILi3ELi4ELi3EEENSA_18smem_ptr_flag_bitsILi16EEENSV_INSB_IJNSB_IJNSC_ILi8EEENSC_ILi16EEEEEENSB_IJSI_SD_EEENSB_IJSD_NSC_ILi7EEEEEEEEENSB_IJNSB_IJSI_NSC_ILi512EEEEEENSB_IJSD_SW_EEENSB_IJSW_NSC_ILi8192EEEEEEEEEEEEEvEENS13_INSA_13SM90_TMA_LOADES1O_vEEEENS_8epilogue10collective6detail29Sm90TmaWarpSpecializedAdapterINS1U_15DefaultEpilogueISL_NSB_IJNSB_IJllllEEESD_SW_EEES1Z_NS1T_6thread17LinearCombinationISL_Li1EffLNS20_9ScaleType4KindE0ELNS_15FloatRoundStyleE2ESL_EENS_4gemm15EpilogueDefaultEEEEEvvEEEEvNT_6ParamsE)
        /*023c*/ 	.short	0x0210
        /*023e*/ 	.short	0x0470


	//----- nvinfo : EIATTR_SW_WAR
	.align		4
.L_34:
        /*0240*/ 	.byte	0x04, 0x36
        /*0242*/ 	.short	(.L_36 - .L_35)
.L_35:
        /*0244*/ 	.word	0x00000008
.L_36:


//--------------------- .nv.callgraph             --------------------------
	.section	.nv.callgraph,"",@"SHT_CUDA_CALLGRAPH"
	.align	4
	.sectionentsize	8
	.align		4
        /*0000*/ 	.word	0x00000000
	.align		4
        /*0004*/ 	.word	0xffffffff
	.align		4
        /*0008*/ 	.word	0x00000000
	.align		4
        /*000c*/ 	.word	0xfffffffe
	.align		4
        /*0010*/ 	.word	0x00000000
	.align		4
        /*0014*/ 	.word	0xfffffffd
	.align		4
        /*0018*/ 	.word	0x00000000
	.align		4
        /*001c*/ 	.word	0xfffffffc


//--------------------- .nv.constant4             --------------------------
	.section	.nv.constant4,"a",@progbits
	.align	8
	.align		8
.nv.constant4:
        /*0000*/ 	.dword	_ZN39_INTERNAL_88e6c783_4_k_cu_a96c994d_27834cuda3std3__45__cpo5beginE
	.align		8
        /*0008*/ 	.dword	_ZN39_INTERNAL_88e6c783_4_k_cu_a96c994d_27834cuda3std3__45__cpo3endE
	.align		8
        /*0010*/ 	.dword	_ZN39_INTERNAL_88e6c783_4_k_cu_a96c994d_27834cuda3std3__45__cpo6cbeginE
	.align		8
        /*0018*/ 	.dword	_ZN39_INTERNAL_88e6c783_4_k_cu_a96c994d_27834cuda3std3__45__cpo4cendE
	.align		8
        /*0020*/ 	.dword	_ZN39_INTERNAL_88e6c783_4_k_cu_a96c994d_27834cuda3std3__441_GLOBAL__N__88e6c783_4_k_cu_a96c994d_27836ignoreE
	.align		8
        /*0028*/ 	.dword	_ZN39_INTERNAL_88e6c783_4_k_cu_a96c994d_27834cuda3std3__419piecewise_constructE
	.align		8
        /*0030*/ 	.dword	_ZN39_INTERNAL_88e6c783_4_k_cu_a96c994d_27834cuda3std3__48in_placeE
	.align		8
        /*0038*/ 	.dword	_ZN39_INTERNAL_88e6c783_4_k_cu_a96c994d_27834cuda3std6ranges3__45__cpo4swapE
	.align		8
        /*0040*/ 	.dword	_ZN39_INTERNAL_88e6c783_4_k_cu_a96c994d_27834cuda3std6ranges3__45__cpo9iter_moveE
	.align		8
        /*0048*/ 	.dword	_ZN39_INTERNAL_88e6c783_4_k_cu_a96c994d_27834cute7productE
	.align		8
        /*0050*/ 	.dword	_ZN39_INTERNAL_88e6c783_4_k_cu_a96c994d_27834cute1_E


//--------------------- .text._ZN7cutlass13device_kernelINS_4conv6kernel13ConvUniversalINS1_16ConvProblemShapeILNS1_8OperatorE0ELi3EEENS1_10collective14CollectiveConvINS1_46MainloopSm90TmaGmmaWarpSpecializedImplicitGemmILS5_0ELi7ELi3EN4cute5tupleIJNSA_1CILi1EEESD_SD_EEENS1_36KernelImplicitTmaWarpSpecializedSm90ELi1EEENSB_IJNSC_ILi128EEESH_NSB_IJNSC_ILi64EEEEEEEEENS_6half_tESL_NSA_8TiledMMAINSA_8MMA_AtomIJNSA_4SM904GMMA26MMA_64x128x16_F32F16F16_SSILNSP_5MajorE0ELSR_0ELNSP_7ScaleInE1ELSS_1EEEEEENSA_6LayoutISE_NSB_IJNSC_ILi0EEESW_SW_EEEEENSB_IJNSA_10UnderscoreESZ_SZ_EEEEENS7_6detail26Sm90ImplicitGemmTileTraitsINSA_20SM90_TMA_LOAD_IM2COLENSA_14ComposedLayoutINSA_7SwizzleILi3ELi4ELi3EEENSA_18smem_ptr_flag_bitsILi16EEENSV_INSB_IJNSB_IJNSC_ILi8EEENSC_ILi16EEEEEENSB_IJSI_SD_EEENSB_IJSD_NSC_ILi7EEEEEEEEENSB_IJNSB_IJSI_NSC_ILi512EEEEEENSB_IJSD_SW_EEENSB_IJSW_NSC_ILi8192EEEEEEEEEEEEEvEENS13_INSA_13SM90_TMA_LOADES1O_vEEEENS_8epilogue10collective6detail29Sm90TmaWarpSpecializedAdapterINS1U_15DefaultEpilogueISL_NSB_IJNSB_IJllllEEESD_SW_EEES1Z_NS1T_6thread17LinearCombinationISL_Li1EffLNS20_9ScaleType4KindE0ELNS_15FloatRoundStyleE2ESL_EENS_4gemm15EpilogueDefaultEEEEEvvEEEEvNT_6ParamsE --------------------------
	.section	.text._ZN7cutlass13device_kernelINS_4conv6kernel13ConvUniversalINS1_16ConvProblemShapeILNS1_8OperatorE0ELi3EEENS1_10collective14CollectiveConvINS1_46MainloopSm90TmaGmmaWarpSpecializedImplicitGemmILS5_0ELi7ELi3EN4cute5tupleIJNSA_1CILi1EEESD_SD_EEENS1_36KernelImplicitTmaWarpSpecializedSm90ELi1EEENSB_IJNSC_ILi128EEESH_NSB_IJNSC_ILi64EEEEEEEEENS_6half_tESL_NSA_8TiledMMAINSA_8MMA_AtomIJNSA_4SM904GMMA26MMA_64x128x16_F32F16F16_SSILNSP_5MajorE0ELSR_0ELNSP_7ScaleInE1ELSS_1EEEEEENSA_6LayoutISE_NSB_IJNSC_ILi0EEESW_SW_EEEEENSB_IJNSA_10UnderscoreESZ_SZ_EEEEENS7_6detail26Sm90ImplicitGemmTileTraitsINSA_20SM90_TMA_LOAD_IM2COLENSA_14ComposedLayoutINSA_7SwizzleILi3ELi4ELi3EEENSA_18smem_ptr_flag_bitsILi16EEENSV_INSB_IJNSB_IJNSC_ILi8EEENSC_ILi16EEEEEENSB_IJSI_SD_EEENSB_IJSD_NSC_ILi7EEEEEEEEENSB_IJNSB_IJSI_NSC_ILi512EEEEEENSB_IJSD_SW_EEENSB_IJSW_NSC_ILi8192EEEEEEEEEEEEEvEENS13_INSA_13SM90_TMA_LOADES1O_vEEEENS_8epilogue10collective6detail29Sm90TmaWarpSpecializedAdapterINS1U_15DefaultEpilogueISL_NSB_IJNSB_IJllllEEESD_SW_EEES1Z_NS1T_6thread17LinearCombinationISL_Li1EffLNS20_9ScaleType4KindE0ELNS_15FloatRoundStyleE2ESL_EENS_4gemm15EpilogueDefaultEEEEEvvEEEEvNT_6ParamsE,"ax",@progbits
	.align	128
.text._ZN7cutlass13device_kernelINS_4conv6kernel13ConvUniversalINS1_16ConvProblemShapeILNS1_8OperatorE0ELi3EEENS1_10collective14CollectiveConvINS1_46MainloopSm90TmaGmmaWarpSpecializedImplicitGemmILS5_0ELi7ELi3EN4cute5tupleIJNSA_1CILi1EEESD_SD_EEENS1_36KernelImplicitTmaWarpSpecializedSm90ELi1EEENSB_IJNSC_ILi128EEESH_NSB_IJNSC_ILi64EEEEEEEEENS_6half_tESL_NSA_8TiledMMAINSA_8MMA_AtomIJNSA_4SM904GMMA26MMA_64x128x16_F32F16F16_SSILNSP_5MajorE0ELSR_0ELNSP_7ScaleInE1ELSS_1EEEEEENSA_6LayoutISE_NSB_IJNSC_ILi0EEESW_SW_EEEEENSB_IJNSA_10UnderscoreESZ_SZ_EEEEENS7_6detail26Sm90ImplicitGemmTileTraitsINSA_20SM90_TMA_LOAD_IM2COLENSA_14ComposedLayoutINSA_7SwizzleILi3ELi4ELi3EEENSA_18smem_ptr_flag_bitsILi16EEENSV_INSB_IJNSB_IJNSC_ILi8EEENSC_ILi16EEEEEENSB_IJSI_SD_EEENSB_IJSD_NSC_ILi7EEEEEEEEENSB_IJNSB_IJSI_NSC_ILi512EEEEEENSB_IJSD_SW_EEENSB_IJSW_NSC_ILi8192EEEEEEEEEEEEEvEENS13_INSA_13SM90_TMA_LOADES1O_vEEEENS_8epilogue10collective6detail29Sm90TmaWarpSpecializedAdapterINS1U_15DefaultEpilogueISL_NSB_IJNSB_IJllllEEESD_SW_EEES1Z_NS1T_6thread17LinearCombinationISL_Li1EffLNS20_9ScaleType4KindE0ELNS_15FloatRoundStyleE2ESL_EENS_4gemm15EpilogueDefaultEEEEEvvEEEEvNT_6ParamsE:
        .type           _ZN7cutlass13device_kernelINS_4conv6kernel13ConvUniversalINS1_16ConvProblemShapeILNS1_8OperatorE0ELi3EEENS1_10collective14CollectiveConvINS1_46MainloopSm90TmaGmmaWarpSpecializedImplicitGemmILS5_0ELi7ELi3EN4cute5tupleIJNSA_1CILi1EEESD_SD_EEENS1_36KernelImplicitTmaWarpSpecializedSm90ELi1EEENSB_IJNSC_ILi128EEESH_NSB_IJNSC_ILi64EEEEEEEEENS_6half_tESL_NSA_8TiledMMAINSA_8MMA_AtomIJNSA_4SM904GMMA26MMA_64x128x16_F32F16F16_SSILNSP_5MajorE0ELSR_0ELNSP_7ScaleInE1ELSS_1EEEEEENSA_6LayoutISE_NSB_IJNSC_ILi0EEESW_SW_EEEEENSB_IJNSA_10UnderscoreESZ_SZ_EEEEENS7_6detail26Sm90ImplicitGemmTileTraitsINSA_20SM90_TMA_LOAD_IM2COLENSA_14ComposedLayoutINSA_7SwizzleILi3ELi4ELi3EEENSA_18smem_ptr_flag_bitsILi16EEENSV_INSB_IJNSB_IJNSC_ILi8EEENSC_ILi16EEEEEENSB_IJSI_SD_EEENSB_IJSD_NSC_ILi7EEEEEEEEENSB_IJNSB_IJSI_NSC_ILi512EEEEEENSB_IJSD_SW_EEENSB_IJSW_NSC_ILi8192EEEEEEEEEEEEEvEENS13_INSA_13SM90_TMA_LOADES1O_vEEEENS_8epilogue10collective6detail29Sm90TmaWarpSpecializedAdapterINS1U_15DefaultEpilogueISL_NSB_IJNSB_IJllllEEESD_SW_EEES1Z_NS1T_6thread17LinearCombinationISL_Li1EffLNS20_9ScaleType4KindE0ELNS_15FloatRoundStyleE2ESL_EENS_4gemm15EpilogueDefaultEEEEEvvEEEEvNT_6ParamsE,@function
        .size           _ZN7cutlass13device_kernelINS_4conv6kernel13ConvUniversalINS1_16ConvProblemShapeILNS1_8OperatorE0ELi3EEENS1_10collective14CollectiveConvINS1_46MainloopSm90TmaGmmaWarpSpecializedImplicitGemmILS5_0ELi7ELi3EN4cute5tupleIJNSA_1CILi1EEESD_SD_EEENS1_36KernelImplicitTmaWarpSpecializedSm90ELi1EEENSB_IJNSC_ILi128EEESH_NSB_IJNSC_ILi64EEEEEEEEENS_6half_tESL_NSA_8TiledMMAINSA_8MMA_AtomIJNSA_4SM904GMMA26MMA_64x128x16_F32F16F16_SSILNSP_5MajorE0ELSR_0ELNSP_7ScaleInE1ELSS_1EEEEEENSA_6LayoutISE_NSB_IJNSC_ILi0EEESW_SW_EEEEENSB_IJNSA_10UnderscoreESZ_SZ_EEEEENS7_6detail26Sm90ImplicitGemmTileTraitsINSA_20SM90_TMA_LOAD_IM2COLENSA_14ComposedLayoutINSA_7SwizzleILi3ELi4ELi3EEENSA_18smem_ptr_flag_bitsILi16EEENSV_INSB_IJNSB_IJNSC_ILi8EEENSC_ILi16EEEEEENSB_IJSI_SD_EEENSB_IJSD_NSC_ILi7EEEEEEEEENSB_IJNSB_IJSI_NSC_ILi512EEEEEENSB_IJSD_SW_EEENSB_IJSW_NSC_ILi8192EEEEEEEEEEEEEvEENS13_INSA_13SM90_TMA_LOADES1O_vEEEENS_8epilogue10collective6detail29Sm90TmaWarpSpecializedAdapterINS1U_15DefaultEpilogueISL_NSB_IJNSB_IJllllEEESD_SW_EEES1Z_NS1T_6thread17LinearCombinationISL_Li1EffLNS20_9ScaleType4KindE0ELNS_15FloatRoundStyleE2ESL_EENS_4gemm15EpilogueDefaultEEEEEvvEEEEvNT_6ParamsE,(.L_x_288 - _ZN7cutlass13device_kernelINS_4conv6kernel13ConvUniversalINS1_16ConvProblemShapeILNS1_8OperatorE0ELi3EEENS1_10collective14CollectiveConvINS1_46MainloopSm90TmaGmmaWarpSpecializedImplicitGemmILS5_0ELi7ELi3EN4cute5tupleIJNSA_1CILi1EEESD_SD_EEENS1_36KernelImplicitTmaWarpSpecializedSm90ELi1EEENSB_IJNSC_ILi128EEESH_NSB_IJNSC_ILi64EEEEEEEEENS_6half_tESL_NSA_8TiledMMAINSA_8MMA_AtomIJNSA_4SM904GMMA26MMA_64x128x16_F32F16F16_SSILNSP_5MajorE0ELSR_0ELNSP_7ScaleInE1ELSS_1EEEEEENSA_6LayoutISE_NSB_IJNSC_ILi0EEESW_SW_EEEEENSB_IJNSA_10UnderscoreESZ_SZ_EEEEENS7_6detail26Sm90ImplicitGemmTileTraitsINSA_20SM90_TMA_LOAD_IM2COLENSA_14ComposedLayoutINSA_7SwizzleILi3ELi4ELi3EEENSA_18smem_ptr_flag_bitsILi16EEENSV_INSB_IJNSB_IJNSC_ILi8EEENSC_ILi16EEEEEENSB_IJSI_SD_EEENSB_IJSD_NSC_ILi7EEEEEEEEENSB_IJNSB_IJSI_NSC_ILi512EEEEEENSB_IJSD_SW_EEENSB_IJSW_NSC_ILi8192EEEEEEEEEEEEEvEENS13_INSA_13SM90_TMA_LOADES1O_vEEEENS_8epilogue10collective6detail29Sm90TmaWarpSpecializedAdapterINS1U_15DefaultEpilogueISL_NSB_IJNSB_IJllllEEESD_SW_EEES1Z_NS1T_6thread17LinearCombinationISL_Li1EffLNS20_9ScaleType4KindE0ELNS_15FloatRoundStyleE2ESL_EENS_4gemm15EpilogueDefaultEEEEEvvEEEEvNT_6ParamsE)
        .other          _ZN7cutlass13device_kernelINS_4conv6kernel13ConvUniversalINS1_16ConvProblemShapeILNS1_8OperatorE0ELi3EEENS1_10collective14CollectiveConvINS1_46MainloopSm90TmaGmmaWarpSpecializedImplicitGemmILS5_0ELi7ELi3EN4cute5tupleIJNSA_1CILi1EEESD_SD_EEENS1_36KernelImplicitTmaWarpSpecializedSm90ELi1EEENSB_IJNSC_ILi128EEESH_NSB_IJNSC_ILi64EEEEEEEEENS_6half_tESL_NSA_8TiledMMAINSA_8MMA_AtomIJNSA_4SM904GMMA26MMA_64x128x16_F32F16F16_SSILNSP_5MajorE0ELSR_0ELNSP_7ScaleInE1ELSS_1EEEEEENSA_6LayoutISE_NSB_IJNSC_ILi0EEESW_SW_EEEEENSB_IJNSA_10UnderscoreESZ_SZ_EEEEENS7_6detail26Sm90ImplicitGemmTileTraitsINSA_20SM90_TMA_LOAD_IM2COLENSA_14ComposedLayoutINSA_7SwizzleILi3ELi4ELi3EEENSA_18smem_ptr_flag_bitsILi16EEENSV_INSB_IJNSB_IJNSC_ILi8EEENSC_ILi16EEEEEENSB_IJSI_SD_EEENSB_IJSD_NSC_ILi7EEEEEEEEENSB_IJNSB_IJSI_NSC_ILi512EEEEEENSB_IJSD_SW_EEENSB_IJSW_NSC_ILi8192EEEEEEEEEEEEEvEENS13_INSA_13SM90_TMA_LOADES1O_vEEEENS_8epilogue10collective6detail29Sm90TmaWarpSpecializedAdapterINS1U_15DefaultEpilogueISL_NSB_IJNSB_IJllllEEESD_SW_EEES1Z_NS1T_6thread17LinearCombinationISL_Li1EffLNS20_9ScaleType4KindE0ELNS_15FloatRoundStyleE2ESL_EENS_4gemm15EpilogueDefaultEEEEEvvEEEEvNT_6ParamsE,@"STO_CUDA_ENTRY STV_DEFAULT"
_ZN7cutlass13device_kernelINS_4conv6kernel13ConvUniversalINS1_16ConvProblemShapeILNS1_8OperatorE0ELi3EEENS1_10collective14CollectiveConvINS1_46MainloopSm90TmaGmmaWarpSpecializedImplicitGemmILS5_0ELi7ELi3EN4cute5tupleIJNSA_1CILi1EEESD_SD_EEENS1_36KernelImplicitTmaWarpSpecializedSm90ELi1EEENSB_IJNSC_ILi128EEESH_NSB_IJNSC_ILi64EEEEEEEEENS_6half_tESL_NSA_8TiledMMAINSA_8MMA_AtomIJNSA_4SM904GMMA26MMA_64x128x16_F32F16F16_SSILNSP_5MajorE0ELSR_0ELNSP_7ScaleInE1ELSS_1EEEEEENSA_6LayoutISE_NSB_IJNSC_ILi0EEESW_SW_EEEEENSB_IJNSA_10UnderscoreESZ_SZ_EEEEENS7_6detail26Sm90ImplicitGemmTileTraitsINSA_20SM90_TMA_LOAD_IM2COLENSA_14ComposedLayoutINSA_7SwizzleILi3ELi4ELi3EEENSA_18smem_ptr_flag_bitsILi16EEENSV_INSB_IJNSB_IJNSC_ILi8EEENSC_ILi16EEEEEENSB_IJSI_SD_EEENSB_IJSD_NSC_ILi7EEEEEEEEENSB_IJNSB_IJSI_NSC_ILi512EEEEEENSB_IJSD_SW_EEENSB_IJSW_NSC_ILi8192EEEEEEEEEEEEEvEENS13_INSA_13SM90_TMA_LOADES1O_vEEEENS_8epilogue10collective6detail29Sm90TmaWarpSpecializedAdapterINS1U_15DefaultEpilogueISL_NSB_IJNSB_IJllllEEESD_SW_EEES1Z_NS1T_6thread17LinearCombinationISL_Li1EffLNS20_9ScaleType4KindE0ELNS_15FloatRoundStyleE2ESL_EENS_4gemm15EpilogueDefaultEEEEEvvEEEEvNT_6ParamsE:
[----:B------:R-:W-:Y:S01]  /*0000*/  LDC R1, c[0x0][0x28] ;  /* 0x00000a00ff017b82 */ /* 0x000fe20000000800 */
[----:B------:R-:W0:Y:S01]  /*0010*/  S2R R6, SR_TID.X ;  /* 0x0000000000067919 */ /* 0x000e220000002100 */
[----:B------:R-:W-:Y:S01]  /*0020*/  ELECT P0, URZ, PT ;  /* 0x00000000003f782f */ /* 0x000fe20003800000 */
[----:B------:R-:W-:Y:S01]  /*0030*/  BSSY B0, `(.L_x_0) ;  /* 0x000000f000007945 */ /* 0x000fe20003800000 */
[--C-:B0-----:R-:W-:Y:S02]  /*0040*/  SHF.R.U32.HI R0, RZ, 0x5, R6.reuse ;  /* 0x00000005ff007819 */ /* 0x101fe40000011606 */
[----:B------:R-:W-:-:S03]  /*0050*/  SHF.R.U32.HI R3, RZ, 0x7, R6 ;  /* 0x00000007ff037819 */ /* 0x000fc60000011606 */
[----:B------:R-:W0:Y:S04]  /*0060*/  SHFL.IDX PT, R2, R0, RZ, 0x1f ;  /* 0x00001fff00027589 */ /* 0x000e2800000e0000 */
[----:B------:R1:W2:Y:S01]  /*0070*/  SHFL.IDX PT, R5, R3, RZ, 0x1f ;  /* 0x00001fff03057589 */ /* 0x0002a200000e0000 */
[----:B0-----:R-:W-:-:S13]  /*0080*/  ISETP.NE.OR P0, PT, R2, RZ, !P0 ;  /* 0x000000ff0200720c */ /* 0x001fda0004705670 */
[----:B-12---:R-:W-:Y:S05]  /*0090*/  @P0 BRA `(.L_x_1) ;  /* 0x0000000000200947 */ /* 0x006fea0003800000 */
[----:B------:R-:W-:Y:S02]  /*00a0*/  ULDC.64 UR4, c[0x0][0x198] ;  /* 0x0000660000047ab9 */ /* 0x000fe40000000a00 */
[----:B------:R-:W-:Y:S02]  /*00b0*/  UIADD3 UR6, UP0, UR4, 0xf0, URZ ;  /* 0x000000f004067890 */ /* 0x000fe4000ff1e03f */
[----:B------:R-:W-:Y:S02]  /*00c0*/  UIADD3 UR4, UP1, UR4, 0x270, URZ ;  /* 0x0000027004047890 */ /* 0x000fe4000ff3e03f */
[----:B------:R-:W-:Y:S02]  /*00d0*/  UIADD3.X UR7, URZ, UR5, URZ, UP0, !UPT ;  /* 0x000000053f077290 */ /* 0x000fe400087fe43f */
[----:B------:R-:W-:-:S07]  /*00e0*/  UIADD3.X UR5, URZ, UR5, URZ, UP1, !UPT ;  /* 0x000000053f057290 */ /* 0x000fce0008ffe43f */
[----:B------:R0:W-:Y:S02]  /*00f0*/  UTMACCTL.PF [UR6] ;  /* 0x00000000060079b9 */ /* 0x0001e40008040000 */
[----:B------:R0:W-:Y:S02]  /*0100*/  UTMACCTL.PF [UR4] ;  /* 0x00000000040079b9 */ /* 0x0001e40008040000 */
[----:B0-----:R-:W-:Y:S01]  /*0110*/  NOP ;  /* 0x0000000000007918 */ /* 0x001fe20000000000 */
.L_x_1:
[----:B------:R-:W-:Y:S05]  /*0120*/  BSYNC B0 ;  /* 0x0000000000007941 */ /* 0x000fea0003800000 */
.L_x_0:
[----:B------:R-:W0:Y:S01]  /*0130*/  SHFL.IDX PT, R0, R0, RZ, 0x1f ;  /* 0x00001fff00007589 */ /* 0x000e2200000e0000 */
[----:B------:R-:W-:-:S04]  /*0140*/  SHF.R.S32.HI R3, RZ, 0x1f, R2 ;  /* 0x0000001fff037819 */ /* 0x000fc80000011402 */
[----:B------:R-:W-:Y:S02]  /*0150*/  LEA.HI R3, R3, R2, RZ, 0x2 ;  /* 0x0000000203037211 */ /* 0x000fe400078f10ff */
[----:B0-----:R-:W-:-:S13]  /*0160*/  ISETP.NE.AND P0, PT, R0, RZ, PT ;  /* 0x000000ff0000720c */ /* 0x001fda0003f05270 */
[----:B------:R-:W-:Y:S05]  /*0170*/  @P0 BRA `(.L_x_2) ;  /* 0x0000000000700947 */ /* 0x000fea0003800000 */
[----:B------:R-:W0:Y:S01]  /*0180*/  S2UR UR8, SR_CgaCtaId ;  /* 0x00000000000879c3 */ /* 0x000e220000008800 */
[----:B------:R-:W-:Y:S01]  /*0190*/  UMOV UR4, 0x400 ;  /* 0x0000040000047882 */ /* 0x000fe20000000000 */
[----:B------:R-:W-:Y:S01]  /*01a0*/  UMOV UR5, 0x1 ;  /* 0x0000000100057882 */ /* 0x000fe20000000000 */
[----:B------:R-:W-:Y:S01]  /*01b0*/  UMOV UR6, 0x80 ;  /* 0x0000008000067882 */ /* 0x000fe20000000000 */
[----:B------:R-:W-:Y:S01]  /*01c0*/  ELECT P0, URZ, PT ;  /* 0x00000000003f782f */ /* 0x000fe20003800000 */
[----:B------:R-:W-:-:S04]  /*01d0*/  UIADD3 UR6, -UR6, 0x100000, URZ ;  /* 0x0010000006067890 */ /* 0x000fc8000fffe13f */
[----:B------:R-:W-:Y:S02]  /*01e0*/  USHF.L.U32 UR7, UR6, 0xb, URZ ;  /* 0x0000000b06077899 */ /* 0x000fe4000800063f */
[----:B------:R-:W-:Y:S02]  /*01f0*/  USHF.L.U32 UR6, UR6, 0x1, URZ ;  /* 0x0000000106067899 */ /* 0x000fe4000800063f */
[----:B0-----:R-:W-:Y:S02]  /*0200*/  ULEA UR8, UR8, UR4, 0x18 ;  /* 0x0000000408087291 */ /* 0x001fe4000f8ec03f */
[----:B------:R-:W-:-:S04]  /*0210*/  UIADD3 UR4, -UR5, 0x100000, URZ ;  /* 0x0010000005047890 */ /* 0x000fc8000fffe13f */
[----:B------:R-:W-:Y:S02]  /*0220*/  USHF.L.U32 UR5, UR4, 0xb, URZ ;  /* 0x0000000b04057899 */ /* 0x000fe4000800063f */
[----:B------:R-:W-:Y:S01]  /*0230*/  USHF.L.U32 UR4, UR4, 0x1, URZ ;  /* 0x0000000104047899 */ /* 0x000fe2000800063f */
[----:B------:R-:W0:Y:S11]  /*0240*/  FENCE.VIEW.ASYNC.S ;  /* 0x00000000000073c6 */ /* 0x000e360000000000 */
[----:B0-----:R0:W1:Y:S01]  /*0250*/  SYNCS.EXCH.64 URZ, [UR8+0x38000], UR4 ;  /* 0x03800004083f75b2 */ /* 0x0010620008000100 */
[----:B------:R0:W2:Y:S01]  /*0260*/  SYNCS.EXCH.64 URZ, [UR8+0x38038], UR6 ;  /* 0x03803806083f75b2 */ /* 0x0000a20008000100 */
[----:B------:R0:W3:Y:S01]  /*0270*/  SYNCS.EXCH.64 URZ, [UR8+0x38008], UR4 ;  /* 0x03800804083f75b2 */ /* 0x0000e20008000100 */
[----:B------:R0:W4:Y:S01]  /*0280*/  SYNCS.EXCH.64 URZ, [UR8+0x38040], UR6 ;  /* 0x03804006083f75b2 */ /* 0x0001220008000100 */
[----:B------:R0:W0:Y:S01]  /*0290*/  SYNCS.EXCH.64 URZ, [UR8+0x38010], UR4 ;  /* 0x03801004083f75b2 */ /* 0x0000220008000100 */
        /* <DEDUP_REMOVED lines=9> */
[----:B------:R-:W-:Y:S01]  /*0330*/  NOP ;  /* 0x0000000000007918 */ /* 0x000fe20000000000 */
.L_x_2:
[----:B0-----:R-:W-:Y:S01]  /*0340*/  ULDC.64 UR4, c[0x0][0x618] ;  /* 0x0001860000047ab9 */ /* 0x001fe20000000a00 */
[----:B------:R-:W-:Y:S01]  /*0350*/  LOP3.LUT R3, R3, 0xfffffffc, RZ, 0xc0, !PT ;  /* 0xfffffffc03037812 */ /* 0x000fe200078ec0ff */
[----:B------:R-:W-:Y:S01]  /*0360*/  NOP ;  /* 0x0000000000007918 */ /* 0x000fe20000000000 */
[----:B------:R-:W-:Y:S01]  /*0370*/  ISETP.NE.U32.AND P0, PT, RZ, UR4, PT ;  /* 0x00000004ff007c0c */ /* 0x000fe2000bf05070 */
[----:B------:R-:W-:Y:S01]  /*0380*/  NOP ;  /* 0x0000000000007918 */ /* 0x000fe20000000000 */
[----:B-1234-:R-:W-:Y:S01]  /*0390*/  BAR.SYNC.DEFER_BLOCKING 0x0 ;  /* 0x0000000000007b1d */ /* 0x01efe20000010000 */
[----:B------:R-:W-:Y:S01]  /*03a0*/  IMAD.IADD R4, R2, 0x1, -R3 ;  /* 0x0000000102047824 */ /* 0x000fe200078e0a03 */
[----:B------:R-:W-:Y:S02]  /*03b0*/  ISETP.NE.AND.EX P0, PT, RZ, UR5, PT, P0 ;  /* 0x00000005ff007c0c */ /* 0x000fe4000bf05300 */
[C---:B------:R-:W-:Y:S02]  /*03c0*/  ISETP.NE.AND P2, PT, R5.reuse, 0x1, PT ;  /* 0x000000010500780c */ /* 0x040fe40003f45270 */
[----:B------:R-:W-:Y:S01]  /*03d0*/  LOP3.LUT P1, RZ, R5, R4, RZ, 0xfc, !PT ;  /* 0x0000000405ff7212 */ /* 0x000fe2000782fcff */
[----:B------:R-:W-:-:S03]  /*03e0*/  ULDC.64 UR12, c[0x0][0x208] ;  /* 0x00008200000c7ab9 */ /* 0x000fc60000000a00 */
[----:B------:R-:W-:-:S04]  /*03f0*/  SEL R0, RZ, 0x1, P1 ;  /* 0x00000001ff007807 */ /* 0x000fc80000800000 */
[----:B------:R-:W-:Y:S01]  /*0400*/  SEL R0, R0, 0x2, P2 ;  /* 0x0000000200007807 */ /* 0x000fe20001000000 */
[----:B------:R-:W-:Y:S06]  /*0410*/  @!P0 BRA `(.L_x_3) ;  /* 0x00000000001c8947 */ /* 0x000fec0003800000 */
[----:B------:R-:W0:Y:S02]  /*0420*/  LDC.64 R2, c[0x0][0x618] ;  /* 0x00018600ff027b82 */ /* 0x000e240000000a00 */
[----:B0-----:R-:W2:Y:S02]  /*0430*/  LDG.E.64 R2, desc[UR12][R2.64] ;  /* 0x0000000c02027981 */ /* 0x001ea4000c1e1b00 */
[----:B--2---:R-:W-:-:S04]  /*0440*/  ISETP.NE.U32.AND P0, PT, R2, RZ, PT ;  /* 0x000000ff0200720c */ /* 0x004fc80003f05070 */
[----:B------:R-:W-:-:S13]  /*0450*/  ISETP.NE.AND.EX P0, PT, R3, RZ, PT, P0 ;  /* 0x000000ff0300720c */ /* 0x000fda0003f05300 */
[----:B------:R-:W-:Y:S05]  /*0460*/  @!P0 BRA `(.L_x_3) ;  /* 0x0000000000088947 */ /* 0x000fea0003800000 */
[----:B------:R2:W5:Y:S01]  /*0470*/  LD.E R8, desc[UR12][R2.64] ;  /* 0x0000000c02087980 */ /* 0x000562000c101900 */
[----:B------:R-:W-:Y:S05]  /*0480*/  BRA `(.L_x_4) ;  /* 0x0000000000207947 */ /* 0x000fea0003800000 */
.L_x_3:
[----:B------:R-:W-:Y:S02]  /*0490*/  ULDC.64 UR4, c[0x0][0x608] ;  /* 0x0001820000047ab9 */ /* 0x000fe40000000a00 */
[----:B------:R-:W-:-:S04]  /*04a0*/  ISETP.NE.U32.AND P0, PT, RZ, UR4, PT ;  /* 0x00000004ff007c0c */ /* 0x000fc8000bf05070 */
[----:B------:R-:W-:-:S13]  /*04b0*/  ISETP.NE.AND.EX P0, PT, RZ, UR5, PT, P0 ;  /* 0x00000005ff007c0c */ /* 0x000fda000bf05300 */
[----:B------:R-:W-:Y:S05]  /*04c0*/  @!P0 BRA `(.L_x_5) ;  /* 0x00000000000c8947 */ /* 0x000fea0003800000 */
[----:B------:R-:W0:Y:S02]  /*04d0*/  LDC.64 R8, c[0x0][0x608] ;  /* 0x00018200ff087b82 */ /* 0x000e240000000a00 */
[----:B0-----:R1:W5:Y:S01]  /*04e0*/  LDG.E R8, desc[UR12][R8.64] ;  /* 0x0000000c08087981 */ /* 0x001362000c1e1900 */
[----:B------:R-:W-:Y:S05]  /*04f0*/  BRA `(.L_x_4) ;  /* 0x0000000000047947 */ /* 0x000fea0003800000 */
.L_x_5:
[----:B------:R-:W0:Y:S02]  /*0500*/  LDC R8, c[0x0][0x600] ;  /* 0x00018000ff087b82 */ /* 0x000e240000000800 */
.L_x_4:
[----:B------:R-:W-:Y:S02]  /*0510*/  ULDC.64 UR4, c[0x0][0x620] ;  /* 0x0001880000047ab9 */ /* 0x000fe40000000a00 */
[----:B------:R-:W-:-:S04]  /*0520*/  ISETP.NE.U32.AND P0, PT, RZ, UR4, PT ;  /* 0x00000004ff007c0c */ /* 0x000fc8000bf05070 */
[----:B------:R-:W-:-:S13]  /*0530*/  ISETP.NE.AND.EX P0, PT, RZ, UR5, PT, P0 ;  /* 0x00000005ff007c0c */ /* 0x000fda000bf05300 */
[----:B------:R-:W-:Y:S05]  /*0540*/  @!P0 BRA `(.L_x_6) ;  /* 0x00000000001c8947 */ /* 0x000fea0003800000 */
[----:B--2---:R-:W2:Y:S02]  /*0550*/  LDC.64 R2, c[0x0][0x620] ;  /* 0x00018800ff027b82 */ /* 0x004ea40000000a00 */
[----:B--2---:R-:W2:Y:S02]  /*0560*/  LDG.E.64 R2, desc[UR12][R2.64] ;  /* 0x0000000c02027981 */ /* 0x004ea4000c1e1b00 */
[----:B--2---:R-:W-:-:S04]  /*0570*/  ISETP.NE.U32.AND P0, PT, R2, RZ, PT ;  /* 0x000000ff0200720c */ /* 0x004fc80003f05070 */
[----:B------:R-:W-:-:S13]  /*0580*/  ISETP.NE.AND.EX P0, PT, R3, RZ, PT, P0 ;  /* 0x000000ff0300720c */ /* 0x000fda0003f05300 */
[----:B------:R-:W-:Y:S05]  /*0590*/  @!P0 BRA `(.L_x_6) ;  /* 0x0000000000088947 */ /* 0x000fea0003800000 */
[----:B-1----:R4:W5:Y:S01]  /*05a0*/  LD.E R9, desc[UR12][R2.64] ;  /* 0x0000000c02097980 */ /* 0x002962000c101900 */
[----:B------:R-:W-:Y:S05]  /*05b0*/  BRA `(.L_x_7) ;  /* 0x0000000000207947 */ /* 0x000fea0003800000 */
.L_x_6:
[----:B------:R-:W-:Y:S02]  /*05c0*/  ULDC.64 UR4, c[0x0][0x610] ;  /* 0x0001840000047ab9 */ /* 0x000fe40000000a00 */
[----:B------:R-:W-:-:S04]  /*05d0*/  ISETP.NE.U32.AND P0, PT, RZ, UR4, PT ;  /* 0x00000004ff007c0c */ /* 0x000fc8000bf05070 */
[----:B------:R-:W-:-:S13]  /*05e0*/  ISETP.NE.AND.EX P0, PT, RZ, UR5, PT, P0 ;  /* 0x00000005ff007c0c */ /* 0x000fda000bf05300 */
[----:B------:R-:W-:Y:S05]  /*05f0*/  @!P0 BRA `(.L_x_8) ;  /* 0x00000000000c8947 */ /* 0x000fea0003800000 */
[----:B--2---:R-:W1:Y:S02]  /*0600*/  LDC.64 R2, c[0x0][0x610] ;  /* 0x00018400ff027b82 */ /* 0x004e640000000a00 */
[----:B-1----:R3:W5:Y:S01]  /*0610*/  LDG.E R9, desc[UR12][R2.64] ;  /* 0x0000000c02097981 */ /* 0x002762000c1e1900 */
[----:B------:R-:W-:Y:S05]  /*0620*/  BRA `(.L_x_7) ;  /* 0x0000000000047947 */ /* 0x000fea0003800000 */
.L_x_8:
[----:B-1----:R-:W1:Y:S02]  /*0630*/  LDC R9, c[0x0][0x604] ;  /* 0x00018100ff097b82 */ /* 0x002e640000000800 */
.L_x_7:
[----:B--234-:R-:W2:Y:S01]  /*0640*/  LDC R2, c[0x0][0x3e8] ;  /* 0x0000fa00ff027b82 */ /* 0x01cea20000000800 */
[----:B------:R-:W-:Y:S01]  /*0650*/  ULDC UR4, c[0x0][0x3dc] ;  /* 0x0000f70000047ab9 */ /* 0x000fe20000000800 */
[----:B------:R-:W-:Y:S01]  /*0660*/  ISETP.NE.AND P0, PT, R5, RZ, PT ;  /* 0x000000ff0500720c */ /* 0x000fe20003f05270 */
[----:B------:R-:W-:Y:S01]  /*0670*/  UIADD3 UR4, UR4, 0x3f, URZ ;  /* 0x0000003f04047890 */ /* 0x000fe2000fffe03f */
[----:B------:R-:W-:-:S03]  /*0680*/  ULDC.64 UR6, c[0x0][0x3e0] ;  /* 0x0000f80000067ab9 */ /* 0x000fc60000000a00 */
[----:B------:R-:W-:Y:S02]  /*0690*/  USHF.R.S32.HI UR5, URZ, 0x1f, UR4 ;  /* 0x0000001f3f057899 */ /* 0x000fe40008011404 */
[----:B------:R-:W-:Y:S02]  /*06a0*/  UIMAD UR6, UR7, UR6, URZ ;  /* 0x00000006070672a4 */ /* 0x000fe4000f8e023f */
[----:B------:R-:W-:-:S04]  /*06b0*/  ULEA.HI UR5, UR5, UR4, URZ, 0x6 ;  /* 0x0000000405057291 */ /* 0x000fc8000f8f303f */
[----:B------:R-:W-:Y:S01]  /*06c0*/  USHF.R.S32.HI UR15, URZ, 0x6, UR5 ;  /* 0x000000063f0f7899 */ /* 0x000fe20008011405 */
[----:B--2---:R-:W-:-:S05]  /*06d0*/  IMAD R2, R2, UR6, RZ ;  /* 0x0000000602027c24 */ /* 0x004fca000f8e02ff */
[----:B------:R-:W-:Y:S01]  /*06e0*/  IMAD R2, R2, UR15, RZ ;  /* 0x0000000f02027c24 */ /* 0x000fe2000f8e02ff */
[----:B------:R-:W-:Y:S06]  /*06f0*/  @!P0 BRA `(.L_x_9) ;  /* 0x0000008800648947 */ /* 0x000fec0003800000 */
[----:B------:R-:W-:-:S13]  /*0700*/  ISETP.NE.AND P0, PT, R5, 0x1, PT ;  /* 0x000000010500780c */ /* 0x000fda0003f05270 */
[----:B------:R-:W-:Y:S05]  /*0710*/  @P0 EXIT ;  /* 0x000000000000094d */ /* 0x000fea0003800000 */
[----:B------:R-:W-:Y:S01]  /*0720*/  ISETP.GE.AND P0, PT, R2, 0x1, PT ;  /* 0x000000010200780c */ /* 0x000fe20003f06270 */
[----:B------:R-:W-:Y:S01]  /*0730*/  UMOV UR4, URZ ;  /* 0x0000003f00047c82 */ /* 0x000fe20008000000 */
[----:B------:R-:W-:Y:S02]  /*0740*/  CS2R R86, SRZ ;  /* 0x0000000000567805 */ /* 0x000fe4000001ff00 */
[----:B------:R-:W-:Y:S02]  /*0750*/  CS2R R88, SRZ ;  /* 0x0000000000587805 */ /* 0x000fe4000001ff00 */
[----:B------:R-:W-:Y:S02]  /*0760*/  CS2R R90, SRZ ;  /* 0x00000000005a7805 */ /* 0x000fe4000001ff00 */
[----:B------:R-:W-:Y:S02]  /*0770*/  CS2R R92, SRZ ;  /* 0x00000000005c7805 */ /* 0x000fe4000001ff00 */
[----:B------:R-:W-:-:S02]  /*0780*/  CS2R R94, SRZ ;  /* 0x00000000005e7805 */ /* 0x000fc4000001ff00 */
[----:B------:R-:W-:Y:S02]  /*0790*/  CS2R R96, SRZ ;  /* 0x0000000000607805 */ /* 0x000fe4000001ff00 */
        /* <DEDUP_REMOVED lines=57> */
[----:B------:R-:W-:Y:S01]  /*0b30*/  CS2R R84, SRZ ;  /* 0x0000000000547805 */ /* 0x000fe2000001ff00 */
[----:B------:R-:W-:Y:S06]  /*0b40*/  @!P0 BRA `(.L_x_10) ;  /* 0x0000000000d88947 */ /* 0x000fec0003800000 */
[----:B------:R-:W-:-:S04]  /*0b50*/  LOP3.LUT R3, R0, 0x1, RZ, 0xfc, !PT ;  /* 0x0000000100037812 */ /* 0x000fc800078efcff */
[----:B------:R-:W-:-:S13]  /*0b60*/  ISETP.NE.AND P1, PT, R3, 0x3, PT ;  /* 0x000000030300780c */ /* 0x000fda0003f25270 */
[----:B------:R-:W-:Y:S05]  /*0b70*/  @!P1 BRA `(.L_x_11) ;  /* 0x0000000000049947 */ /* 0x000fea0003800000 */
[----:B------:R-:W-:Y:S01]  /*0b80*/  BPT.TRAP 0x1 ;  /* 0x000000040000795c */ /* 0x000fe20000300000 */
.L_x_11:
[----:B------:R-:W2:Y:S01]  /*0b90*/  S2UR UR5, SR_CgaCtaId ;  /* 0x00000000000579c3 */ /* 0x000ea20000008800 */
[----:B------:R-:W-:Y:S01]  /*0ba0*/  SHF.L.U32 R3, RZ, 0x1f, RZ ;  /* 0x0000001fff037819 */ /* 0x000fe200000006ff */
[----:B------:R-:W-:Y:S02]  /*0bb0*/  UMOV UR4, 0x400 ;  /* 0x0000040000047882 */ /* 0x000fe40000000000 */
[----:B--2---:R-:W-:-:S12]  /*0bc0*/  ULEA UR4, UR5, UR4, 0x18 ;  /* 0x0000000405047291 */ /* 0x004fd8000f8ec03f */
.L_x_12:
[----:B--2---:R-:W-:-:S04]  /*0bd0*/  IMAD.U32 R4, RZ, RZ, UR4 ;  /* 0x00000004ff047e24 */ /* 0x004fc8000f8e00ff */
[----:B------:R2:W3:Y:S03]  /*0be0*/  SYNCS.PHASECHK.TRANS64.TRYWAIT P1, [R4+URZ+0x38000], R3 ;  /* 0x03800003040075a7 */ /* 0x0004e6000802017f */
[----:B---3--:R-:W-:Y:S05]  /*0bf0*/  @!P1 NANOSLEEP.SYNCS 0x989680 ;  /* 0x009896800000995d */ /* 0x008fea0003900000 */
[----:B------:R-:W3:Y:S02]  /*0c00*/  @!P1 SYNCS.PHASECHK.TRANS64 P1, [R4+URZ+0x38000], R3 ;  /* 0x03800003040095a7 */ /* 0x000ee4000802007f */
[----:B---3--:R-:W-:Y:S05]  /*0c10*/  @!P1 BRA `(.L_x_12) ;  /* 0xfffffffc00ec9947 */ /* 0x008fea000383ffff */
[----:B------:R-:W-:Y:S01]  /*0c20*/  UIADD3 UR5, UR4, 0x1c000, URZ ;  /* 0x0001c00004057890 */ /* 0x000fe2000fffe03f */
[----:B------:R-:W-:Y:S01]  /*0c30*/  WARPGROUP.ARRIVE ;  /* 0x00000000000079c5 */ /* 0x000fe20000000000 */
[----:B------:R-:W-:Y:S02]  /*0c40*/  USHF.R.U32.HI UR4, URZ, 0x4, UR4 ;  /* 0x000000043f047899 */ /* 0x000fe40008011604 */
[----:B------:R-:W-:Y:S02]  /*0c50*/  USHF.R.U32.HI UR5, URZ, 0x4, UR5 ;  /* 0x000000043f057899 */ /* 0x000fe40008011605 */
[----:B------:R-:W-:Y:S02]  /*0c60*/  ULOP3.LUT UR4, UR4, 0x3fff, URZ, 0xc0, !UPT ;  /* 0x00003fff04047892 */ /* 0x000fe4000f8ec03f */
[----:B------:R-:W-:Y:S02]  /*0c70*/  ULOP3.LUT UR5, UR5, 0x3fff, URZ, 0xc0, !UPT ;  /* 0x00003fff05057892 */ /* 0x000fe4000f8ec03f */
[----:B------:R-:W-:-:S02]  /*0c80*/  ULOP3.LUT UR8, UR4, 0x10000, URZ, 0xfc, !UPT ;  /* 0x0001000004087892 */ /* 0x000fc4000f8efc3f */
[----:B------:R-:W-:Y:S01]  /*0c90*/  ULOP3.LUT UR9, UR5, 0x10000, URZ, 0xfc, !UPT ;  /* 0x0001000005097892 */ /* 0x000fe2000f8efc3f */
[----:B------:R-:W-:Y:S02]  /*0ca0*/  UMOV UR7, 0x40000040 ;  /* 0x4000004000077882 */ /* 0x000fe40000000000 */
[----:B------:R-:W-:Y:S02]  /*0cb0*/  UMOV UR5, 0x40000040 ;  /* 0x4000004000057882 */ /* 0x000fe40000000000 */
[----:B------:R-:W-:Y:S02]  /*0cc0*/  UMOV UR4, UR8 ;  /* 0x0000000800047c82 */ /* 0x000fe40008000000 */
[----:B------:R-:W-:Y:S02]  /*0cd0*/  UMOV UR6, UR9 ;  /* 0x0000000900067c82 */ /* 0x000fe40008000000 */
[----:B------:R-:W-:Y:S01]  /*0ce0*/  HGMMA.64x128x16.F32 R88, gdesc[UR4], RZ, !UPT ;  /* 0x01e00000045879f0 */ /* 0x000fe2000c7008ff */
[----:B------:R-:W-:Y:S01]  /*0cf0*/  UIADD3 UR4, UR8, 0x200, URZ ;  /* 0x0000020008047890 */ /* 0x000fe2000fffe03f */
[----:B------:R-:W-:-:S10]  /*0d00*/  UMOV UR5, 0x40000040 ;  /* 0x4000004000057882 */ /* 0x000fd40000000000 */
[----:B------:R-:W-:Y:S01]  /*0d10*/  HGMMA.64x128x16.F32 R24, gdesc[UR4], RZ, !UPT ;  /* 0x01e00000041879f0 */ /* 0x000fe2000c7008ff */
[----:B------:R-:W-:Y:S02]  /*0d20*/  UIADD3 UR4, UR8, 0x2, URZ ;  /* 0x0000000208047890 */ /* 0x000fe4000fffe03f */
[----:B------:R-:W-:Y:S01]  /*0d30*/  UIADD3 UR6, UR9, 0x2, URZ ;  /* 0x0000000209067890 */ /* 0x000fe2000fffe03f */
[----:B------:R-:W-:Y:S01]  /*0d40*/  UMOV UR5, 0x40000040 ;  /* 0x4000004000057882 */ /* 0x000fe20000000000 */
[----:B------:R-:W-:-:S07]  /*0d50*/  UMOV UR7, 0x40000040 ;  /* 0x4000004000077882 */ /* 0x000fce0000000000 */
[----:B------:R-:W-:Y:S01]  /*0d60*/  HGMMA.64x128x16.F32 R88, gdesc[UR4], R88 ;  /* 0x01e00000045879f0 */ /* 0x000fe20008700858 */
[----:B------:R-:W-:Y:S01]  /*0d70*/  UIADD3 UR4, UR8, 0x202, URZ ;  /* 0x0000020208047890 */ /* 0x000fe2000fffe03f */
[----:B------:R-:W-:-:S10]  /*0d80*/  UMOV UR5, 0x40000040 ;  /* 0x4000004000057882 */ /* 0x000fd40000000000 */
[----:B------:R-:W-:Y:S01]  /*0d90*/  HGMMA.64x128x16.F32 R24, gdesc[UR4], R24 ;  /* 0x01e00000041879f0 */ /* 0x000fe20008700818 */
        /* <DEDUP_REMOVED lines=15> */
[----:B------:R-:W-:Y:S01]  /*0e90*/  HGMMA.64x128x16.F32 R24, gdesc[UR4], R24, gsb0 ;  /* 0x01e00000041879f0 */ /* 0x000fe20008000818 */
[----:B------:R-:W-:-:S05]  /*0ea0*/  UMOV UR4, 0x1 ;  /* 0x0000000100047882 */ /* 0x000fca0000000000 */
.L_x_10:
[----:B--2---:R-:W-:-:S05]  /*0eb0*/  VIMNMX R3, R2, 0x1, PT ;  /* 0x0000000102037848 */ /* 0x004fca0003fe0100 */
[----:B------:R-:W-:-:S05]  /*0ec0*/  IMAD.IADD R5, R2, 0x1, -R3 ;  /* 0x0000000102057824 */ /* 0x000fca00078e0a03 */
[----:B------:R-:W-:-:S13]  /*0ed0*/  ISETP.GE.AND P1, PT, R5, 0x1, PT ;  /* 0x000000010500780c */ /* 0x000fda0003f26270 */
[----:B------:R-:W-:Y:S05]  /*0ee0*/  @!P1 BRA `(.L_x_13) ;  /* 0x0000000400489947 */ /* 0x000fea0003800000 */
[----:B------:R-:W2:Y:S01]  /*0ef0*/  S2UR UR5, SR_CgaCtaId ;  /* 0x00000000000579c3 */ /* 0x000ea20000008800 */
[----:B------:R-:W-:Y:S01]  /*0f00*/  UMOV UR6, 0x400 ;  /* 0x0000040000067882 */ /* 0x000fe20000000000 */
[----:B------:R-:W-:Y:S01]  /*0f10*/  LOP3.LUT R7, R0, 0x1, RZ, 0xfc, !PT ;  /* 0x0000000100077812 */ /* 0x000fe200078efcff */
[----:B------:R-:W-:Y:S01]  /*0f20*/  IMAD.MOV.U32 R6, RZ, RZ, RZ ;  /* 0x000000ffff067224 */ /* 0x000fe200078e00ff */
[----:B------:R-:W-:Y:S01]  /*0f30*/  UISETP.NE.U32.AND UP0, UPT, UR4, URZ, UPT ;  /* 0x0000003f0400728c */ /* 0x000fe2000bf05070 */
[----:B------:R-:W-:Y:S01]  /*0f40*/  IMAD.MOV.U32 R2, RZ, RZ, R5 ;  /* 0x000000ffff027224 */ /* 0x000fe200078e0005 */
[----:B--2---:R-:W-:-:S04]  /*0f50*/  ULEA UR6, UR5, UR6, 0x18 ;  /* 0x0000000605067291 */ /* 0x004fc8000f8ec03f */
[----:B------:R-:W-:Y:S02]  /*0f60*/  UIADD3 UR7, UR6, 0x1c000, URZ ;  /* 0x0001c00006077890 */ /* 0x000fe4000fffe03f */
[----:B------:R-:W-:Y:S02]  /*0f70*/  USHF.R.U32.HI UR5, URZ, 0x4, UR6 ;  /* 0x000000043f057899 */ /* 0x000fe40008011606 */
[----:B------:R-:W-:Y:S02]  /*0f80*/  USHF.R.U32.HI UR7, URZ, 0x4, UR7 ;  /* 0x000000043f077899 */ /* 0x000fe40008011607 */
[----:B------:R-:W-:Y:S02]  /*0f90*/  ULOP3.LUT UR5, UR5, 0x3fff, URZ, 0xc0, !UPT ;  /* 0x00003fff05057892 */ /* 0x000fe4000f8ec03f */
[----:B------:R-:W-:Y:S02]  /*0fa0*/  ULOP3.LUT UR8, UR7, 0x3fff, URZ, 0xc0, !UPT ;  /* 0x00003fff07087892 */ /* 0x000fe4000f8ec03f */
[----:B------:R-:W-:-:S02]  /*0fb0*/  ULOP3.LUT UR7, UR5, 0x10000, URZ, 0xfc, !UPT ;  /* 0x0001000005077892 */ /* 0x000fc4000f8efc3f */
[----:B------:R-:W-:Y:S01]  /*0fc0*/  ULOP3.LUT UR16, UR8, 0x10000, URZ, 0xfc, !UPT ;  /* 0x0001000008107892 */ /* 0x000fe2000f8efc3f */
[----:B------:R-:W-:-:S11]  /*0fd0*/  UMOV UR5, URZ ;  /* 0x0000003f00057c82 */ /* 0x000fd60008000000 */
.L_x_18:
[----:B------:R-:W-:-:S13]  /*0fe0*/  ISETP.NE.AND P2, PT, R7, 0x3, PT ;  /* 0x000000030700780c */ /* 0x000fda0003f45270 */
[----:B--2---:R-:W-:Y:S05]  /*0ff0*/  @!P2 BRA `(.L_x_14) ;  /* 0x000000000004a947 */ /* 0x004fea0003800000 */
[----:B------:R-:W-:Y:S01]  /*1000*/  BPT.TRAP 0x1 ;  /* 0x000000040000795c */ /* 0x000fe20000300000 */
.L_x_14:
[----:B------:R-:W-:Y:S01]  /*1010*/  SHF.L.U32 R3, R6, 0x1f, RZ ;  /* 0x0000001f06037819 */ /* 0x000fe200000006ff */
[----:B------:R-:W-:-:S12]  /*1020*/  ULEA UR8, UR4, UR6, 0x3 ;  /* 0x0000000604087291 */ /* 0x000fd8000f8e183f */
.L_x_15:
[----:B--2---:R-:W-:-:S04]  /*1030*/  IMAD.U32 R4, RZ, RZ, UR8 ;  /* 0x00000008ff047e24 */ /* 0x004fc8000f8e00ff */
[----:B------:R2:W3:Y:S03]  /*1040*/  SYNCS.PHASECHK.TRANS64.TRYWAIT P1, [R4+URZ+0x38000], R3 ;  /* 0x03800003040075a7 */ /* 0x0004e6000802017f */
[----:B---3--:R-:W-:Y:S05]  /*1050*/  @!P1 NANOSLEEP.SYNCS 0x989680 ;  /* 0x009896800000995d */ /* 0x008fea0003900000 */
[----:B------:R-:W3:Y:S02]  /*1060*/  @!P1 SYNCS.PHASECHK.TRANS64 P1, [R4+URZ+0x38000], R3 ;  /* 0x03800003040095a7 */ /* 0x000ee4000802007f */
[----:B---3--:R-:W-:Y:S05]  /*1070*/  @!P1 BRA `(.L_x_15) ;  /* 0xfffffffc00ec9947 */ /* 0x008fea000383ffff */
[----:B------:R-:W-:Y:S01]  /*1080*/  ULEA UR14, UR4, UR7, 0xa ;  /* 0x00000007040e7291 */ /* 0x000fe2000f8e503f */
[----:B------:R-:W-:Y:S01]  /*1090*/  WARPGROUP.ARRIVE ;  /* 0x00000000000079c5 */ /* 0x000fe20000000000 */
[----:B------:R-:W-:Y:S01]  /*10a0*/  ULEA UR15, UR4, UR16, 0xa ;  /* 0x00000010040f7291 */ /* 0x000fe2000f8e503f */
[----:B------:R-:W-:Y:S01]  /*10b0*/  UMOV UR9, 0x40000040 ;  /* 0x4000004000097882 */ /* 0x000fe20000000000 */
[----:B------:R-:W-:-:S03]  /*10c0*/  UMOV UR11, 0x40000040 ;  /* 0x40000040000b7882 */ /* 0x000fc60000000000 */
[----:B------:R-:W-:Y:S02]  /*10d0*/  UMOV UR8, UR14 ;  /* 0x0000000e00087c82 */ /* 0x000fe40008000000 */
[----:B------:R-:W-:Y:S02]  /*10e0*/  UMOV UR10, UR15 ;  /* 0x0000000f000a7c82 */ /* 0x000fe40008000000 */
[----:B------:R-:W-:Y:S01]  /*10f0*/  HGMMA.64x128x16.F32 R88, gdesc[UR8], R88, UP0 ;  /* 0x01e00000085879f0 */ /* 0x000fe2000bf00858 */
[----:B------:R-:W-:Y:S01]  /*1100*/  UIADD3 UR8, UR14, 0x200, URZ ;  /* 0x000002000e087890 */ /* 0x000fe2000fffe03f */
[----:B------:R-:W-:-:S10]  /*1110*/  UMOV UR9, 0x40000040 ;  /* 0x4000004000097882 */ /* 0x000fd40000000000 */
[----:B------:R-:W-:Y:S01]  /*1120*/  HGMMA.64x128x16.F32 R24, gdesc[UR8], R24, UP0 ;  /* 0x01e00000081879f0 */ /* 0x000fe2000bf00818 */
        /* <DEDUP_REMOVED lines=23> */
[----:B------:R-:W-:Y:S03]  /*12a0*/  HGMMA.64x128x16.F32 R24, gdesc[UR8], R24, gsb0 ;  /* 0x01e00000081879f0 */ /* 0x000fe60008000818 */
[----:B------:R-:W-:Y:S02]  /*12b0*/  WARPGROUP.DEPBAR.LE gsb0, 0x1 ;  /* 0x00008000000079c5 */ /* 0x000fe40000010100 */
[----:B------:R-:W-:Y:S05]  /*12c0*/  @!P2 BRA `(.L_x_16) ;  /* 0x000000000004a947 */ /* 0x000fea0003800000 */
[----:B------:R-:W-:Y:S01]  /*12d0*/  BPT.TRAP 0x1 ;  /* 0x000000040000795c */ /* 0x000fe20000300000 */
.L_x_16:
[----:B------:R-:W-:Y:S01]  /*12e0*/  ULEA UR8, UR5, UR6, 0x3 ;  /* 0x0000000605087291 */ /* 0x000fe2000f8e183f */
[----:B------:R-:W-:-:S03]  /*12f0*/  ISETP.GT.U32.AND P1, PT, R0, 0x1, PT ;  /* 0x000000010000780c */ /* 0x000fc60003f24070 */
[----:B------:R-:W-:-:S04]  /*1300*/  UIADD3 UR8, UR8, 0x38038, URZ ;  /* 0x0003803808087890 */ /* 0x000fc8000fffe03f */
[----:B------:R-:W-:-:S09]  /*1310*/  UPRMT UR8, URZ, 0x654, UR8 ;  /* 0x000006543f087896 */ /* 0x000fd20008000008 */
[----:B------:R-:W-:Y:S01]  /*1320*/  SYNCS.ARRIVE.TRANS64.RED.A1T0 RZ, [UR8], RZ ;  /* 0x000000ffffff79a7 */ /* 0x000fe20008100408 */
[----:B------:R-:W-:Y:S05]  /*1330*/  @P1 BRA `(.L_x_17) ;  /* 0x0000000000041947 */ /* 0x000fea0003800000 */
[----:B------:R-:W-:Y:S01]  /*1340*/  BPT.TRAP 0x1 ;  /* 0x000000040000795c */ /* 0x000fe20000300000 */
.L_x_17:
[----:B------:R-:W-:Y:S01]  /*1350*/  UIADD3 UR4, UR4, 0x1, URZ ;  /* 0x0000000104047890 */ /* 0x000fe2000fffe03f */
[C---:B------:R-:W-:Y:S01]  /*1360*/  ISETP.GT.AND P1, PT, R2.reuse, 0x1, PT ;  /* 0x000000010200780c */ /* 0x040fe20003f24270 */
[----:B------:R-:W-:Y:S01]  /*1370*/  UIADD3 UR5, UR5, 0x1, URZ ;  /* 0x0000000105057890 */ /* 0x000fe2000fffe03f */
[----:B------:R-:W-:Y:S01]  /*1380*/  VIADD R2, R2, 0xffffffff ;  /* 0xffffffff02027836 */ /* 0x000fe20000000000 */
[----:B------:R-:W-:Y:S02]  /*1390*/  UISETP.NE.AND UP0, UPT, UR4, 0x7, UPT ;  /* 0x000000070400788c */ /* 0x000fe4000bf05270 */
[----:B------:R-:W-:Y:S02]  /*13a0*/  UISETP.NE.AND UP1, UPT, UR5, 0x7, UPT ;  /* 0x000000070500788c */ /* 0x000fe4000bf25270 */
[----:B------:R-:W-:Y:S02]  /*13b0*/  USEL UR8, URZ, 0x1, UP0 ;  /* 0x000000013f087887 */ /* 0x000fe40008000000 */
[----:B------:R-:W-:-:S02]  /*13c0*/  USEL UR4, UR4, URZ, UP0 ;  /* 0x0000003f04047287 */ /* 0x000fc40008000000 */
[----:B------:R-:W-:Y:S02]  /*13d0*/  USEL UR5, UR5, URZ, UP1 ;  /* 0x0000003f05057287 */ /* 0x000fe40008800000 */
[----:B------:R-:W-:Y:S01]  /*13e0*/  UPLOP3.LUT UP0, UPT, UPT, UPT, UPT, 0x80, 0x0 ;  /* 0x000000000000789c */ /* 0x000fe20003f0f070 */
[----:B------:R-:W-:Y:S01]  /*13f0*/  LOP3.LUT R6, R6, UR8, RZ, 0x3c, !PT ;  /* 0x0000000806067c12 */ /* 0x000fe2000f8e3cff */
[----:B------:R-:W-:Y:S09]  /*1400*/  @P1 BRA `(.L_x_18) ;  /* 0xfffffff800f41947 */ /* 0x000ff2000383ffff */
.L_x_13:
[----:B------:R-:W-:Y:S02]  /*1410*/  WARPGROUP.DEPBAR.LE gsb0, 0x0 ;  /* 0x00008000000079c5 */ /* 0x000fe40000010000 */
[----:B------:R-:W-:Y:S05]  /*1420*/  @!P0 BRA `(.L_x_19) ;  /* 0x00000000004c8947 */ /* 0x000fea0003800000 */
[----:B------:R-:W-:-:S04]  /*1430*/  LOP3.LUT R2, R0, 0x1, RZ, 0xfc, !PT ;  /* 0x0000000100027812 */ /* 0x000fc800078efcff */
[----:B------:R-:W-:-:S13]  /*1440*/  ISETP.NE.AND P0, PT, R2, 0x3, PT ;  /* 0x000000030200780c */ /* 0x000fda0003f05270 */
[----:B------:R-:W-:Y:S05]  /*1450*/  @!P0 BRA `(.L_x_20) ;  /* 0x0000000000048947 */ /* 0x000fea0003800000 */
[----:B------:R-:W-:Y:S01]  /*1460*/  BPT.TRAP 0x1 ;  /* 0x000000040000795c */ /* 0x000fe20000300000 */
.L_x_20:
[----:B--2---:R-:W2:Y:S01]  /*1470*/  S2R R4, SR_CgaCtaId ;  /* 0x0000000000047919 */ /* 0x004ea20000008800 */
[----:B------:R-:W-:Y:S01]  /*1480*/  IMAD.WIDE.U32 R2, R5, 0x24924925, RZ ;  /* 0x2492492505027825 */ /* 0x000fe200078e00ff */
[----:B------:R-:W-:-:S03]  /*1490*/  ISETP.GT.U32.AND P0, PT, R0, 0x1, PT ;  /* 0x000000010000780c */ /* 0x000fc60003f04070 */
[----:B------:R-:W-:-:S05]  /*14a0*/  IMAD.IADD R2, R5, 0x1, -R3 ;  /* 0x0000000105027824 */ /* 0x000fca00078e0a03 */
[----:B------:R-:W-:Y:S02]  /*14b0*/  LEA.HI R2, R2, R3, RZ, 0x1f ;  /* 0x0000000302027211 */ /* 0x000fe400078ff8ff */
[----:B------:R-:W-:Y:S02]  /*14c0*/  MOV R3, 0x400 ;  /* 0x0000040000037802 */ /* 0x000fe40000000f00 */
[----:B------:R-:W-:-:S05]  /*14d0*/  SHF.R.U32.HI R2, RZ, 0x2, R2 ;  /* 0x00000002ff027819 */ /* 0x000fca0000011602 */
[----:B------:R-:W-:Y:S01]  /*14e0*/  IMAD R2, R2, -0x7, R5 ;  /* 0xfffffff902027824 */ /* 0x000fe200078e0205 */
[----:B--2---:R-:W-:-:S05]  /*14f0*/  LEA R3, R4, R3, 0x18 ;  /* 0x0000000304037211 */ /* 0x004fca00078ec0ff */
[----:B------:R-:W-:-:S04]  /*1500*/  IMAD R2, R2, 0x8, R3 ;  /* 0x0000000802027824 */ /* 0x000fc800078e0203 */
[----:B------:R-:W-:-:S05]  /*1510*/  VIADD R2, R2, 0x38038 ;  /* 0x0003803802027836 */ /* 0x000fca0000000000 */
[----:B------:R-:W-:-:S04]  /*1520*/  PRMT R2, RZ, 0x654, R2 ;  /* 0x00000654ff027816 */ /* 0x000fc80000000002 */
[----:B------:R3:W-:Y:S01]  /*1530*/  SYNCS.ARRIVE.TRANS64.RED.A1T0 RZ, [R2+URZ], RZ ;  /* 0x000000ff02ff79a7 */ /* 0x0007e2000810043f */
[----:B------:R-:W-:Y:S05]  /*1540*/  @P0 BRA `(.L_x_19) ;  /* 0x0000000000040947 */ /* 0x000fea0003800000 */
[----:B------:R-:W-:Y:S01]  /*1550*/  BPT.TRAP 0x1 ;  /* 0x000000040000795c */ /* 0x000fe20000300000 */
.L_x_19:
[----:B--2---:R-:W2:Y:S01]  /*1560*/  S2R R3, SR_TID.X ;  /* 0x0000000000037919 */ /* 0x004ea20000002100 */
[----:B------:R-:W-:Y:S01]  /*1570*/  ULDC.64 UR4, c[0x0][0x280] ;  /* 0x0000a00000047ab9 */ /* 0x000fe20000000a00 */
[----:B------:R-:W4:Y:S01]  /*1580*/  S2R R6, SR_CTAID.Y ;  /* 0x0000000000067919 */ /* 0x000f220000002600 */
[----:B------:R-:W0:Y:S01]  /*1590*/  S2R R15, SR_CTAID.X ;  /* 0x00000000000f7919 */ /* 0x000e220000002500 */
[----:B--2---:R-:W-:-:S04]  /*15a0*/  SHF.R.S32.HI R0, RZ, 0x1f, R3 ;  /* 0x0000001fff007819 */ /* 0x004fc80000011403 */
[----:B------:R-:W-:Y:S01]  /*15b0*/  LEA.HI R0, R0, R3, RZ, 0x7 ;  /* 0x0000000300007211 */ /* 0x000fe200078f38ff */
[----:B----4-:R-:W-:-:S03]  /*15c0*/  IMAD.SHL.U32 R6, R6, 0x80, RZ ;  /* 0x0000008006067824 */ /* 0x010fc600078e00ff */
[----:B------:R-:W-:Y:S01]  /*15d0*/  LOP3.LUT R0, R0, 0xffffff80, RZ, 0xc0, !PT ;  /* 0xffffff8000007812 */ /* 0x000fe200078ec0ff */
[----:B0-----:R-:W-:Y:S01]  /*15e0*/  IMAD.SHL.U32 R4, R15, 0x80, RZ ;  /* 0x000000800f047824 */ /* 0x001fe200078e00ff */
[----:B------:R-:W-:-:S03]  /*15f0*/  ISETP.GE.AND P0, PT, R6, UR5, PT ;  /* 0x0000000506007c0c */ /* 0x000fc6000bf06270 */
[----:B------:R-:W-:Y:S01]  /*1600*/  IMAD.IADD R0, R3, 0x1, -R0 ;  /* 0x0000000103007824 */ /* 0x000fe200078e0a00 */
[----:B------:R-:W-:-:S04]  /*1610*/  ISETP.GE.OR P0, PT, R4, UR4, P0 ;  /* 0x0000000404007c0c */ /* 0x000fc80008706670 */
[----:B------:R-:W-:-:S04]  /*1620*/  SHF.R.S32.HI R3, RZ, 0x1f, R0 ;  /* 0x0000001fff037819 */ /* 0x000fc80000011400 */
[----:B---3--:R-:W-:-:S04]  /*1630*/  LEA.HI R2, R3, R0, RZ, 0x2 ;  /* 0x0000000003027211 */ /* 0x008fc800078f10ff */
[--C-:B------:R-:W-:Y:S02]  /*1640*/  SHF.R.S32.HI R10, RZ, 0x2, R2.reuse ;  /* 0x00000002ff0a7819 */ /* 0x100fe40000011402 */
[----:B------:R-:W-:-:S04]  /*1650*/  SHF.R.S32.HI R5, RZ, 0x1f, R2 ;  /* 0x0000001fff057819 */ /* 0x000fc80000011402 */
[----:B------:R-:W-:-:S04]  /*1660*/  LEA.HI R5, R5, R10, RZ, 0x3 ;  /* 0x0000000a05057211 */ /* 0x000fc800078f18ff */
[----:B------:R-:W-:Y:S01]  /*1670*/  LOP3.LUT R11, R5, 0xfffffff8, RZ, 0xc0, !PT ;  /* 0xfffffff8050b7812 */ /* 0x000fe200078ec0ff */
[----:B------:R-:W-:Y:S06]  /*1680*/  @P0 EXIT ;  /* 0x000000000000094d */ /* 0x000fec0003800000 */
[----:B------:R-:W0:Y:S01]  /*1690*/  LDC.64 R16, c[0x0][0x658] ;  /* 0x00019600ff107b82 */ /* 0x000e220000000a00 */
[----:B------:R-:W-:Y:S01]  /*16a0*/  IMAD.IADD R10, R10, 0x1, -R11 ;  /* 0x000000010a0a7824 */ /* 0x000fe200078e0a0b */
[----:B------:R-:W-:Y:S02]  /*16b0*/  LOP3.LUT R5, R2, 0x7ffffffc, RZ, 0xc0, !PT ;  /* 0x7ffffffc02057812 */ /* 0x000fe400078ec0ff */
[----:B------:R-:W-:Y:S02]  /*16c0*/  LEA.HI R3, R3, R0, RZ, 0x5 ;  /* 0x0000000003037211 */ /* 0x000fe400078f28ff */
[----:B------:R-:W-:Y:S01]  /*16d0*/  SHF.R.S32.HI R11, RZ, 0x1f, R10 ;  /* 0x0000001fff0b7819 */ /* 0x000fe2000001140a */
[----:B------:R-:W-:Y:S01]  /*16e0*/  IMAD.IADD R5, R0, 0x1, -R5 ;  /* 0x0000000100057824 */ /* 0x000fe200078e0a05 */
[----:B------:R-:W-:Y:S02]  /*16f0*/  SHF.R.S32.HI R13, RZ, 0x5, R3 ;  /* 0x00000005ff0d7819 */ /* 0x000fe40000011403 */
[----:B-1---5:R-:W-:Y:S01]  /*1700*/  FSETP.NEU.AND P1, PT, R9, RZ, PT ;  /* 0x000000ff0900720b */ /* 0x022fe20003f2d000 */
[----:B------:R-:W-:-:S02]  /*1710*/  IMAD.SHL.U32 R7, R5, 0x2, RZ ;  /* 0x0000000205077824 */ /* 0x000fc400078e00ff */
[----:B------:R-:W-:-:S03]  /*1720*/  IMAD.WIDE R2, R15, 0x80, R10 ;  /* 0x000000800f027825 */ /* 0x000fc600078e020a */
[----:B------:R-:W-:Y:S01]  /*1730*/  SHF.R.S32.HI R11, RZ, 0x1f, R7 ;  /* 0x0000001fff0b7819 */ /* 0x000fe20000011407 */
[C---:B------:R-:W-:Y:S01]  /*1740*/  IMAD R5, R13.reuse, -0x10, -R4 ;  /* 0xfffffff00d057824 */ /* 0x040fe200078e0a04 */
[C---:B------:R-:W-:Y:S01]  /*1750*/  IADD3 R4, P0, R6.reuse, R7, RZ ;  /* 0x0000000706047210 */ /* 0x040fe20007f1e0ff */
[----:B------:R-:W-:Y:S01]  /*1760*/  IMAD.WIDE R2, R13, 0x10, R2 ;  /* 0x000000100d027825 */ /* 0x000fe200078e0202 */
[----:B------:R-:W-:Y:S02]  /*1770*/  IADD3 R0, -R7, UR5, -R6 ;  /* 0x0000000507007c10 */ /* 0x000fe4000fffe906 */
[----:B------:R-:W-:Y:S02]  /*1780*/  IADD3 R10, R5, UR4, -R10 ;  /* 0x00000004050a7c10 */ /* 0x000fe4000fffe80a */
[----:B------:R-:W-:Y:S01]  /*1790*/  LEA.HI.X.SX32 R5, R6, R11, 0x1, P0 ;  /* 0x0000000b06057211 */ /* 0x000fe200000f0eff */
[-C--:B0-----:R-:W-:Y:S01]  /*17a0*/  IMAD R6, R3, R16.reuse, RZ ;  /* 0x0000001003067224 */ /* 0x081fe200078e02ff */
[----:B------:R-:W-:Y:S01]  /*17b0*/  ISETP.GT.AND P2, PT, R10, RZ, PT ;  /* 0x000000ff0a00720c */ /* 0x000fe20003f44270 */
[C---:B------:R-:W-:Y:S01]  /*17c0*/  IMAD.SHL.U32 R21, R16.reuse, 0x8, RZ ;  /* 0x0000000810157824 */ /* 0x040fe200078e00ff */
[----:B------:R-:W-:Y:S01]  /*17d0*/  SHF.L.U64.HI R20, R16, 0x3, R17 ;  /* 0x0000000310147819 */ /* 0x000fe20000010211 */
[----:B------:R-:W-:Y:S01]  /*17e0*/  IMAD.WIDE.U32 R14, R2, R16, R4 ;  /* 0x00000010020e7225 */ /* 0x000fe200078e0004 */
[----:B------:R-:W-:-:S02]  /*17f0*/  SHF.L.U64.HI R11, R16, 0x6, R17 ;  /* 0x00000006100b7819 */ /* 0x000fc40000010211 */
[----:B------:R-:W-:Y:S01]  /*1800*/  ISETP.GT.AND P0, PT, R0, RZ, P2 ;  /* 0x000000ff0000720c */ /* 0x000fe20001704270 */
[----:B------:R-:W-:Y:S02]  /*1810*/  IMAD R19, R2, R17, R6 ;  /* 0x0000001102137224 */ /* 0x000fe400078e0206 */
[----:B------:R-:W-:Y:S02]  /*1820*/  IMAD.SHL.U32 R16, R16, 0x40, RZ ;  /* 0x0000004010107824 */ /* 0x000fe400078e00ff */
[----:B------:R-:W-:Y:S01]  /*1830*/  IMAD.IADD R19, R15, 0x1, R19 ;  /* 0x000000010f137824 */ /* 0x000fe200078e0213 */
[----:B------:R-:W-:Y:S07]  /*1840*/  @!P1 BRA `(.L_x_21) ;  /* 0x0000005000dc9947 */ /* 0x000fee0003800000 */
[----:B------:R-:W-:Y:S01]  /*1850*/  ULDC.64 UR6, c[0x0][0x630] ;  /* 0x00018c0000067ab9 */ /* 0x000fe20000000a00 */
[----:B------:R-:W-:Y:S01]  /*1860*/  ULDC.64 UR8, c[0x0][0x628] ;  /* 0x00018a0000087ab9 */ /* 0x000fe20000000a00 */
[----:B------:R-:W-:Y:S01]  /*1870*/  IMAD R17, R3, UR6, RZ ;  /* 0x0000000603117c24 */ /* 0x000fe2000f8e02ff */
[----:B------:R-:W-:Y:S01]  /*1880*/  ULDC.64 UR4, c[0x0][0x650] ;  /* 0x0001940000047ab9 */ /* 0x000fe20000000a00 */
[----:B------:R-:W-:-:S04]  /*1890*/  IMAD.WIDE.U32 R6, R2, UR6, R4 ;  /* 0x0000000602067c25 */ /* 0x000fc8000f8e0004 */
[----:B------:R-:W-:Y:S01]  /*18a0*/  IMAD R17, R2, UR7, R17 ;  /* 0x0000000702117c24 */ /* 0x000fe2000f8e0211 */
[----:B------:R-:W-:-:S03]  /*18b0*/  LEA R12, P1, R6, UR8, 0x1 ;  /* 0x00000008060c7c11 */ /* 0x000fc6000f8208ff */
[----:B------:R-:W-:-:S05]  /*18c0*/  IMAD.IADD R7, R7, 0x1, R17 ;  /* 0x0000000107077824 */ /* 0x000fca00078e0211 */
[----:B------:R-:W-:-:S05]  /*18d0*/  LEA.HI.X R13, R6, UR9, R7, 0x1, P1 ;  /* 0x00000009060d7c11 */ /* 0x000fca00088f0c07 */
[----:B------:R-:W2:Y:S01]  /*18e0*/  @P0 LDG.E.LTC128B.U16 R15, desc[UR12][R12.64] ;  /* 0x0000000c0c0f0981 */ /* 0x000ea2000c1e1520 */
[----:B------:R-:W-:Y:S01]  /*18f0*/  ISETP.GT.AND P1, PT, R0, 0x1, P2 ;  /* 0x000000010000780c */ /* 0x000fe20001724270 */
[----:B------:R-:W-:Y:S01]  /*1900*/  BSSY B0, `(.L_x_22) ;  /* 0x000000b000007945 */ /* 0x000fe20003800000 */
[----:B--2---:R-:W-:-:S05]  /*1910*/  HADD2.F32 R6, -RZ, R15.H0_H0 ;  /* 0x2000000fff067230 */ /* 0x004fca0000004100 */
[----:B------:R-:W-:Y:S01]  /*1920*/  FMUL R7, R6, R9 ;  /* 0x0000000906077220 */ /* 0x000fe20000400000 */
[----:B------:R-:W-:-:S03]  /*1930*/  LEA R6, P3, R14, UR4, 0x1 ;  /* 0x000000040e067c11 */ /* 0x000fc6000f8608ff */
[----:B------:R-:W-:Y:S01]  /*1940*/  FFMA R7, R88, R8, R7 ;  /* 0x0000000858077223 */ /* 0x000fe20000000007 */
[----:B------:R-:W-:-:S04]  /*1950*/  PRMT R88, R15, 0x7610, R88 ;  /* 0x000076100f587816 */ /* 0x000fc80000000058 */
[----:B------:R-:W-:Y:S02]  /*1960*/  F2FP.F16.F32.PACK_AB R18, RZ, R7 ;  /* 0x00000007ff12723e */ /* 0x000fe400000000ff */
[----:B------:R-:W-:-:S05]  /*1970*/  LEA.HI.X R7, R14, UR5, R19, 0x1, P3 ;  /* 0x000000050e077c11 */ /* 0x000fca00098f0c13 */
[----:B------:R0:W-:Y:S01]  /*1980*/  @P0 STG.E.U16 desc[UR12][R6.64], R18 ;  /* 0x0000001206000986 */ /* 0x0001e2000c10150c */
[----:B------:R-:W-:Y:S05]  /*1990*/  @!P1 BRA `(.L_x_23) ;  /* 0x0000000000049947 */ /* 0x000fea0003800000 */
[----:B------:R1:W5:Y:S02]  /*19a0*/  LDG.E.LTC128B.U16 R88, desc[UR12][R12.64+0x2] ;  /* 0x0000020c0c587981 */ /* 0x000364000c1e1520 */
.L_x_23:
[----:B------:R-:W-:Y:S05]  /*19b0*/  BSYNC B0 ;  /* 0x0000000000007941 */ /* 0x000fea0003800000 */
.L_x_22:
[----:B------:R-:W-:Y:S01]  /*19c0*/  USHF.L.U32 UR4, UR6, 0x3, URZ ;  /* 0x0000000306047899 */ /* 0x000fe2000800063f */
[----:B0----5:R-:W-:Y:S01]  /*19d0*/  HADD2.F32 R18, -RZ, R88.H0_H0 ;  /* 0x20000058ff127230 */ /* 0x021fe20000004100 */
[----:B------:R-:W-:Y:S01]  /*19e0*/  USHF.L.U64.HI UR5, UR6, 0x3, UR7 ;  /* 0x0000000306057899 */ /* 0x000fe20008010207 */
[----:B------:R-:W-:-:S03]  /*19f0*/  ISETP.GT.AND P0, PT, R10, 0x8, PT ;  /* 0x000000080a00780c */ /* 0x000fc60003f04270 */
[----:B------:R-:W-:Y:S02]  /*1a00*/  IMAD.U32 R14, RZ, RZ, UR4 ;  /* 0x00000004ff0e7e24 */ /* 0x000fe4000f8e00ff */
[----:B------:R-:W-:Y:S01]  /*1a10*/  FMUL R22, R18, R9 ;  /* 0x0000000912167220 */ /* 0x000fe20000400000 */
[----:B------:R-:W-:Y:S01]  /*1a20*/  IMAD.U32 R15, RZ, RZ, UR5 ;  /* 0x00000005ff0f7e24 */ /* 0x000fe2000f8e00ff */
[----:B------:R-:W-:Y:S02]  /*1a30*/  ISETP.GT.AND P3, PT, R0, RZ, P0 ;  /* 0x000000ff0000720c */ /* 0x000fe40000764270 */
[----:B------:R-:W-:Y:S01]  /*1a40*/  FFMA R22, R89, R8, R22 ;  /* 0x0000000859167223 */ /* 0x000fe20000000016 */
[----:B------:R-:W-:-:S04]  /*1a50*/  IMAD.WIDE.U32 R18, R2, UR6, R14 ;  /* 0x0000000602127c25 */ /* 0x000fc8000f8e000e */
[----:B------:R-:W-:Y:S02]  /*1a60*/  F2FP.F16.F32.PACK_AB R89, RZ, R22 ;  /* 0x00000016ff59723e */ /* 0x000fe400000000ff */
[----:B------:R-:W-:-:S03]  /*1a70*/  IADD3 R23, P4, R4, R18, RZ ;  /* 0x0000001204177210 */ /* 0x000fc60007f9e0ff */
[----:B------:R0:W-:Y:S01]  /*1a80*/  @P1 STG.E.U16 desc[UR12][R6.64+0x2], R89 ;  /* 0x0000025906001986 */ /* 0x0001e2000c10150c */
[----:B------:R-:W-:Y:S02]  /*1a90*/  IADD3.X R22, R5, R17, R19, P4, !PT ;  /* 0x0000001105167210 */ /* 0x000fe400027fe413 */
[----:B------:R-:W-:-:S04]  /*1aa0*/  LEA R18, P4, R23, UR8, 0x1 ;  /* 0x0000000817127c11 */ /* 0x000fc8000f8808ff */
[----:B------:R-:W-:-:S05]  /*1ab0*/  LEA.HI.X R19, R23, UR9, R22, 0x1, P4 ;  /* 0x0000000917137c11 */ /* 0x000fca000a0f0c16 */
[----:B------:R-:W2:Y:S01]  /*1ac0*/  @P3 LDG.E.LTC128B.U16 R88, desc[UR12][R18.64] ;  /* 0x0000000c12583981 */ /* 0x000ea2000c1e1520 */
[C---:B------:R-:W-:Y:S01]  /*1ad0*/  IMAD.SHL.U32 R17, R21.reuse, 0x2, RZ ;  /* 0x0000000215117824 */ /* 0x040fe200078e00ff */
[----:B------:R-:W-:Y:S01]  /*1ae0*/  SHF.L.U64.HI R21, R21, 0x1, R20 ;  /* 0x0000000115157819 */ /* 0x000fe20000010214 */
[----:B------:R-:W-:Y:S01]  /*1af0*/  BSSY B0, `(.L_x_24) ;  /* 0x000000b000007945 */ /* 0x000fe20003800000 */
[----:B------:R-:W-:Y:S01]  /*1b00*/  ISETP.GT.AND P1, PT, R0, 0x1, P0 ;  /* 0x000000010000780c */ /* 0x000fe20000724270 */
[----:B--2---:R-:W-:-:S05]  /*1b10*/  HADD2.F32 R22, -RZ, R88.H0_H0 ;  /* 0x20000058ff167230 */ /* 0x004fca0000004100 */
[----:B------:R-:W-:Y:S01]  /*1b20*/  FMUL R23, R22, R9 ;  /* 0x0000000916177220 */ /* 0x000fe20000400000 */
[----:B------:R-:W-:-:S03]  /*1b30*/  IADD3 R22, P4, R17, R6, RZ ;  /* 0x0000000611167210 */ /* 0x000fc60007f9e0ff */
[----:B------:R-:W-:-:S05]  /*1b40*/  FFMA R23, R90, R8, R23 ;  /* 0x000000085a177223 */ /* 0x000fca0000000017 */
[----:B------:R-:W-:Y:S01]  /*1b50*/  F2FP.F16.F32.PACK_AB R20, RZ, R23 ;  /* 0x00000017ff14723e */ /* 0x000fe200000000ff */
[----:B------:R-:W-:-:S05]  /*1b60*/  IMAD.X R23, R21, 0x1, R7, P4 ;  /* 0x0000000115177824 */ /* 0x000fca00020e0607 */
[----:B------:R0:W-:Y:S01]  /*1b70*/  @P3 STG.E.U16 desc[UR12][R22.64], R20 ;  /* 0x0000001416003986 */ /* 0x0001e2000c10150c */
[----:B------:R-:W-:Y:S05]  /*1b80*/  @!P1 BRA `(.L_x_25) ;  /* 0x0000000000049947 */ /* 0x000fea0003800000 */
[----:B------:R2:W5:Y:S02]  /*1b90*/  LDG.E.LTC128B.U16 R88, desc[UR12][R18.64+0x2] ;  /* 0x0000020c12587981 */ /* 0x000564000c1e1520 */
.L_x_25:
[----:B------:R-:W-:Y:S05]  /*1ba0*/  BSYNC B0 ;  /* 0x0000000000007941 */ /* 0x000fea0003800000 */
.L_x_24:
[----:B0----5:R-:W-:Y:S01]  /*1bb0*/  HADD2.F32 R20, -RZ, R88.H0_H0 ;  /* 0x20000058ff147230 */ /* 0x021fe20000004100 */
[----:B------:R-:W-:Y:S01]  /*1bc0*/  ISETP.GT.AND P3, PT, R0, 0x8, P2 ;  /* 0x000000080000780c */ /* 0x000fe20001764270 */
[----:B------:R-:W-:Y:S03]  /*1bd0*/  BSSY B0, `(.L_x_26) ;  /* 0x0000007000007945 */ /* 0x000fe60003800000 */
[----:B------:R-:W-:-:S04]  /*1be0*/  FMUL R20, R20, R9 ;  /* 0x0000000914147220 */ /* 0x000fc80000400000 */
[----:B------:R-:W-:-:S05]  /*1bf0*/  FFMA R20, R91, R8, R20 ;  /* 0x000000085b147223 */ /* 0x000fca0000000014 */
[----:B------:R-:W-:-:S05]  /*1c00*/  F2FP.F16.F32.PACK_AB R20, RZ, R20 ;  /* 0x00000014ff14723e */ /* 0x000fca00000000ff */
[----:B------:R0:W-:Y:S01]  /*1c10*/  @P1 STG.E.U16 desc[UR12][R22.64+0x2], R20 ;  /* 0x0000021416001986 */ /* 0x0001e2000c10150c */
[----:B------:R-:W-:Y:S05]  /*1c20*/  @!P3 BRA `(.L_x_27) ;  /* 0x000000000004b947 */ /* 0x000fea0003800000 */
[----:B------:R3:W5:Y:S02]  /*1c30*/  LDG.E.LTC128B.U16 R88, desc[UR12][R12.64+0x10] ;  /* 0x0000100c0c587981 */ /* 0x000764000c1e1520 */
.L_x_27:
[----:B------:R-:W-:Y:S05]  /*1c40*/  BSYNC B0 ;  /* 0x0000000000007941 */ /* 0x000fea0003800000 */
.L_x_26:
        /* <DEDUP_REMOVED lines=9> */
.L_x_29:
[----:B------:R-:W-:Y:S05]  /*1ce0*/  BSYNC B0 ;  /* 0x0000000000007941 */ /* 0x000fea0003800000 */
.L_x_28:
[----:B-----5:R-:W-:Y:S01]  /*1cf0*/  HADD2.F32 R20, -RZ, R88.H0_H0 ;  /* 0x20000058ff147230 */ /* 0x020fe20000004100 */
        /* <DEDUP_REMOVED lines=8> */
.L_x_31:
[----:B------:R-:W-:Y:S05]  /*1d80*/  BSYNC B0 ;  /* 0x0000000000007941 */ /* 0x000fea0003800000 */
.L_x_30:
        /* <DEDUP_REMOVED lines=9> */
.L_x_33:
[----:B------:R-:W-:Y:S05]  /*1e20*/  BSYNC B0 ;  /* 0x0000000000007941 */ /* 0x000fea0003800000 */
.L_x_32:
        /* <DEDUP_REMOVED lines=9> */
.L_x_35:
[----:B------:R-:W-:Y:S05]  /*1ec0*/  BSYNC B0 ;  /* 0x0000000000007941 */ /* 0x000fea0003800000 */
.L_x_34:
        /* <DEDUP_REMOVED lines=9> */
.L_x_37:
[----:B------:R-:W-:Y:S05]  /*1f60*/  BSYNC B0 ;  /* 0x0000000000007941 */ /* 0x000fea0003800000 */
.L_x_36:
        /* <DEDUP_REMOVED lines=9> */
.L_x_39:
[----:B------:R-:W-:Y:S05]  /*2000*/  BSYNC B0 ;  /* 0x0000000000007941 */ /* 0x000fea0003800000 */
.L_x_38:
        /* <DEDUP_REMOVED lines=9> */
.L_x_41:
[----:B------:R-:W-:Y:S05]  /*20a0*/  BSYNC B0 ;  /* 0x0000000000007941 */ /* 0x000fea0003800000 */
.L_x_40:
        /* <DEDUP_REMOVED lines=9> */
.L_x_43:
[----:B------:R-:W-:Y:S05]  /*2140*/  BSYNC B0 ;  /* 0x0000000000007941 */ /* 0x000fea0003800000 */
.L_x_42:
        /* <DEDUP_REMOVED lines=9> */
.L_x_45:
[----:B------:R-:W-:Y:S05]  /*21e0*/  BSYNC B0 ;  /* 0x0000000000007941 */ /* 0x000fea0003800000 */
.L_x_44:
        /* <DEDUP_REMOVED lines=9> */
.L_x_47:
[----:B------:R-:W-:Y:S05]  /*2280*/  BSYNC B0 ;  /* 0x0000000000007941 */ /* 0x000fea0003800000 */
.L_x_46:
        /* <DEDUP_REMOVED lines=9> */
.L_x_49:
[----:B------:R-:W-:Y:S05]  /*2320*/  BSYNC B0 ;  /* 0x0000000000007941 */ /* 0x000fea0003800000 */
.L_x_48:
        /* <DEDUP_REMOVED lines=9> */
.L_x_51:
[----:B------:R-:W-:Y:S05]  /*23c0*/  BSYNC B0 ;  /* 0x0000000000007941 */ /* 0x000fea0003800000 */
.L_x_50:
        /* <DEDUP_REMOVED lines=9> */
.L_x_53:
[----:B------:R-:W-:Y:S05]  /*2460*/  BSYNC B0 ;  /* 0x0000000000007941 */ /* 0x000fea0003800000 */
.L_x_52:
        /* <DEDUP_REMOVED lines=9> */
.L_x_55:
[----:B------:R-:W-:Y:S05]  /*2500*/  BSYNC B0 ;  /* 0x0000000000007941 */ /* 0x000fea0003800000 */
.L_x_54:
        /* <DEDUP_REMOVED lines=9> */
.L_x_57:
[----:B------:R-:W-:Y:S05]  /*25a0*/  BSYNC B0 ;  /* 0x0000000000007941 */ /* 0x000fea0003800000 */
.L_x_56:
        /* <DEDUP_REMOVED lines=9> */
.L_x_59:
[----:B------:R-:W-:Y:S05]  /*2640*/  BSYNC B0 ;  /* 0x0000000000007941 */ /* 0x000fea0003800000 */
.L_x_58:
        /* <DEDUP_REMOVED lines=9> */
.L_x_61:
[----:B------:R-:W-:Y:S05]  /*26e0*/  BSYNC B0 ;  /* 0x0000000000007941 */ /* 0x000fea0003800000 */
.L_x_60:
        /* <DEDUP_REMOVED lines=9> */
.L_x_63:
[----:B------:R-:W-:Y:S05]  /*2780*/  BSYNC B0 ;  /* 0x0000000000007941 */ /* 0x000fea0003800000 */
.L_x_62:
        /* <DEDUP_REMOVED lines=9> */
.L_x_65:
[----:B------:R-:W-:Y:S05]  /*2820*/  BSYNC B0 ;  /* 0x0000000000007941 */ /* 0x000fea0003800000 */
.L_x_64:
        /* <DEDUP_REMOVED lines=9> */
.L_x_67:
[----:B------:R-:W-:Y:S05]  /*28c0*/  BSYNC B0 ;  /* 0x0000000000007941 */ /* 0x000fea0003800000 */
.L_x_66:
        /* <DEDUP_REMOVED lines=9> */
.L_x_69:
[----:B------:R-:W-:Y:S05]  /*2960*/  BSYNC B0 ;  /* 0x0000000000007941 */ /* 0x000fea0003800000 */
.L_x_68:
        /* <DEDUP_REMOVED lines=9> */
.L_x_71:
[----:B------:R-:W-:Y:S05]  /*2a00*/  BSYNC B0 ;  /* 0x0000000000007941 */ /* 0x000fea0003800000 */
.L_x_70:
        /* <DEDUP_REMOVED lines=9> */
.L_x_73:
[----:B------:R-:W-:Y:S05]  /*2aa0*/  BSYNC B0 ;  /* 0x0000000000007941 */ /* 0x000fea0003800000 */
.L_x_72:
        /* <DEDUP_REMOVED lines=9> */
.L_x_75:
[----:B------:R-:W-:Y:S05]  /*2b40*/  BSYNC B0 ;  /* 0x0000000000007941 */ /* 0x000fea0003800000 */
.L_x_74:
        /* <DEDUP_REMOVED lines=9> */
.L_x_77:
[----:B------:R-:W-:Y:S05]  /*2be0*/  BSYNC B0 ;  /* 0x0000000000007941 */ /* 0x000fea0003800000 */
.L_x_76:
        /* <DEDUP_REMOVED lines=9> */
.L_x_79:
[----:B------:R-:W-:Y:S05]  /*2c80*/  BSYNC B0 ;  /* 0x0000000000007941 */ /* 0x000fea0003800000 */
.L_x_78:
        /* <DEDUP_REMOVED lines=9> */
.L_x_81:
[----:B------:R-:W-:Y:S05]  /*2d20*/  BSYNC B0 ;  /* 0x0000000000007941 */ /* 0x000fea0003800000 */
.L_x_80:
        /* <DEDUP_REMOVED lines=9> */
.L_x_83:
[----:B------:R-:W-:Y:S05]  /*2dc0*/  BSYNC B0 ;  /* 0x0000000000007941 */ /* 0x000fea0003800000 */
.L_x_82:
        /* <DEDUP_REMOVED lines=9> */
.L_x_85:
[----:B------:R-:W-:Y:S05]  /*2e60*/  BSYNC B0 ;  /* 0x0000000000007941 */ /* 0x000fea0003800000 */
.L_x_84:
        /* <DEDUP_REMOVED lines=9> */
.L_x_87:
[----:B------:R-:W-:Y:S05]  /*2f00*/  BSYNC B0 ;  /* 0x0000000000007941 */ /* 0x000fea0003800000 */
.L_x_86:
        /* <DEDUP_REMOVED lines=9> */
.L_x_89:
[----:B------:R-:W-:Y:S05]  /*2fa0*/  BSYNC B0 ;  /* 0x0000000000007941 */ /* 0x000fea0003800000 */
.L_x_88:
        /* <DEDUP_REMOVED lines=9> */
.L_x_91:
[----:B------:R-:W-:Y:S05]  /*3040*/  BSYNC B0 ;  /* 0x0000000000007941 */ /* 0x000fea0003800000 */
.L_x_90:
        /* <DEDUP_REMOVED lines=9> */
.L_x_93:
[----:B------:R-:W-:Y:S05]  /*30e0*/  BSYNC B0 ;  /* 0x0000000000007941 */ /* 0x000fea0003800000 */
.L_x_92:
        /* <DEDUP_REMOVED lines=9> */
.L_x_95:
[----:B------:R-:W-:Y:S05]  /*3180*/  BSYNC B0 ;  /* 0x0000000000007941 */ /* 0x000fea0003800000 */
.L_x_94:
        /* <DEDUP_REMOVED lines=9> */
.L_x_97:
[----:B------:R-:W-:Y:S05]  /*3220*/  BSYNC B0 ;  /* 0x0000000000007941 */ /* 0x000fea0003800000 */
.L_x_96:
        /* <DEDUP_REMOVED lines=9> */
.L_x_99:
[----:B------:R-:W-:Y:S05]  /*32c0*/  BSYNC B0 ;  /* 0x0000000000007941 */ /* 0x000fea0003800000 */
.L_x_98:
        /* <DEDUP_REMOVED lines=9> */
.L_x_101:
[----:B------:R-:W-:Y:S05]  /*3360*/  BSYNC B0 ;  /* 0x0000000000007941 */ /* 0x000fea0003800000 */
.L_x_100:
        /* <DEDUP_REMOVED lines=9> */
.L_x_103:
[----:B------:R-:W-:Y:S05]  /*3400*/  BSYNC B0 ;  /* 0x0000000000007941 */ /* 0x000fea0003800000 */
.L_x_102:
        /* <DEDUP_REMOVED lines=9> */
.L_x_105:
[----:B------:R-:W-:Y:S05]  /*34a0*/  BSYNC B0 ;  /* 0x0000000000007941 */ /* 0x000fea0003800000 */
.L_x_104:
        /* <DEDUP_REMOVED lines=9> */
.L_x_107:
[----:B------:R-:W-:Y:S05]  /*3540*/  BSYNC B0 ;  /* 0x0000000000007941 */ /* 0x000fea0003800000 */
.L_x_106:
        /* <DEDUP_REMOVED lines=9> */
.L_x_109:
[----:B------:R-:W-:Y:S05]  /*35e0*/  BSYNC B0 ;  /* 0x0000000000007941 */ /* 0x000fea0003800000 */
.L_x_108:
        /* <DEDUP_REMOVED lines=9> */
.L_x_111:
[----:B------:R-:W-:Y:S05]  /*3680*/  BSYNC B0 ;  /* 0x0000000000007941 */ /* 0x000fea0003800000 */
.L_x_110:
        /* <DEDUP_REMOVED lines=9> */
.L_x_113:
[----:B------:R-:W-:Y:S05]  /*3720*/  BSYNC B0 ;  /* 0x0000000000007941 */ /* 0x000fea0003800000 */
.L_x_112:
        /* <DEDUP_REMOVED lines=9> */
.L_x_115:
[----:B------:R-:W-:Y:S05]  /*37c0*/  BSYNC B0 ;  /* 0x0000000000007941 */ /* 0x000fea0003800000 */
.L_x_114:
        /* <DEDUP_REMOVED lines=9> */
.L_x_117:
[----:B------:R-:W-:Y:S05]  /*3860*/  BSYNC B0 ;  /* 0x0000000000007941 */ /* 0x000fea0003800000 */
.L_x_116:
        /* <DEDUP_REMOVED lines=9> */
.L_x_119:
[----:B------:R-:W-:Y:S05]  /*3900*/  BSYNC B0 ;  /* 0x0000000000007941 */ /* 0x000fea0003800000 */
.L_x_118:
        /* <DEDUP_REMOVED lines=9> */
.L_x_121:
[----:B------:R-:W-:Y:S05]  /*39a0*/  BSYNC B0 ;  /* 0x0000000000007941 */ /* 0x000fea0003800000 */
.L_x_120:
        /* <DEDUP_REMOVED lines=9> */
.L_x_123:
[----:B------:R-:W-:Y:S05]  /*3a40*/  BSYNC B0 ;  /* 0x0000000000007941 */ /* 0x000fea0003800000 */
.L_x_122:
        /* <DEDUP_REMOVED lines=9> */
.L_x_125:
[----:B------:R-:W-:Y:S05]  /*3ae0*/  BSYNC B0 ;  /* 0x0000000000007941 */ /* 0x000fea0003800000 */
.L_x_124:
        /* <DEDUP_REMOVED lines=9> */
.L_x_127:
[----:B------:R-:W-:Y:S05]  /*3b80*/  BSYNC B0 ;  /* 0x0000000000007941 */ /* 0x000fea0003800000 */
.L_x_126:
        /* <DEDUP_REMOVED lines=9> */
.L_x_129:
[----:B------:R-:W-:Y:S05]  /*3c20*/  BSYNC B0 ;  /* 0x0000000000007941 */ /* 0x000fea0003800000 */
.L_x_128:
        /* <DEDUP_REMOVED lines=9> */
.L_x_131:
[----:B------:R-:W-:Y:S05]  /*3cc0*/  BSYNC B0 ;  /* 0x0000000000007941 */ /* 0x000fea0003800000 */
.L_x_130:
        /* <DEDUP_REMOVED lines=9> */
.L_x_133:
[----:B------:R-:W-:Y:S05]  /*3d60*/  BSYNC B0 ;  /* 0x0000000000007941 */ /* 0x000fea0003800000 */
.L_x_132:
        /* <DEDUP_REMOVED lines=9> */
.L_x_135:
[----:B------:R-:W-:Y:S05]  /*3e00*/  BSYNC B0 ;  /* 0x0000000000007941 */ /* 0x000fea0003800000 */
.L_x_134:
        /* <DEDUP_REMOVED lines=9> */
.L_x_137:
[----:B------:R-:W-:Y:S05]  /*3ea0*/  BSYNC B0 ;  /* 0x0000000000007941 */ /* 0x000fea0003800000 */
.L_x_136:
        /* <DEDUP_REMOVED lines=9> */
.L_x_139:
[----:B------:R-:W-:Y:S05]  /*3f40*/  BSYNC B0 ;  /* 0x0000000000007941 */ /* 0x000fea0003800000 */
.L_x_138:
        /* <DEDUP_REMOVED lines=9> */
.L_x_141:
[----:B------:R-:W-:Y:S05]  /*3fe0*/  BSYNC B0 ;  /* 0x0000000000007941 */ /* 0x000fea0003800000 */
.L_x_140:
[----:B01-345:R-:W-:Y:S01]  /*3ff0*/  HADD2.F32 R12, -RZ, R88.H0_H0 ;  /* 0x20000058ff0c7230 */ /* 0x03bfe20000004100 */
        /* <DEDUP_REMOVED lines=8> */
.L_x_143:
[----:B------:R-:W-:Y:S05]  /*4080*/  BSYNC B0 ;  /* 0x0000000000007941 */ /* 0x000fea0003800000 */
.L_x_142:
[----:B0----5:R-:W-:Y:S01]  /*4090*/  HADD2.F32 R12, -RZ, R88.H0_H0 ;  /* 0x20000058ff0c7230 */ /* 0x021fe20000004100 */
[----:B------:R-:W-:Y:S01]  /*40a0*/  ISETP.GT.AND P1, PT, R0, 0x79, P0 ;  /* 0x000000790000780c */ /* 0x000fe20000724270 */
[----:B------:R-:W-:Y:S01]  /*40b0*/  BSSY B0, `(.L_x_144) ;  /* 0x000000b000007945 */ /* 0x000fe20003800000 */
[----:B------:R-:W-:Y:S02]  /*40c0*/  IADD3 R91, P0, R2, 0x40, RZ ;  /* 0x00000040025b7810 */ /* 0x000fe40007f1e0ff */
[----:B------:R-:W-:Y:S01]  /*40d0*/  FMUL R13, R12, R9 ;  /* 0x000000090c0d7220 */ /* 0x000fe20000400000 */
[----:B------:R-:W-:-:S03]  /*40e0*/  @P3 IMAD.MOV.U32 R12, RZ, RZ, R22 ;  /* 0x000000ffff0c3224 */ /* 0x000fc600078e0016 */
[----:B------:R-:W-:-:S05]  /*40f0*/  FFMA R13, R150, R8, R13 ;  /* 0x00000008960d7223 */ /* 0x000fca000000000d */
[----:B------:R-:W-:-:S04]  /*4100*/  F2FP.F16.F32.PACK_AB R13, RZ, R13 ;  /* 0x0000000dff0d723e */ /* 0x000fc800000000ff */
[----:B------:R-:W-:Y:S01]  /*4110*/  PRMT R20, R13, 0x7610, R20 ;  /* 0x000076100d147816 */ /* 0x000fe20000000014 */
[----:B------:R-:W-:-:S05]  /*4120*/  @P3 IMAD.MOV.U32 R13, RZ, RZ, R23 ;  /* 0x000000ffff0d3224 */ /* 0x000fca00078e0017 */
[----:B------:R0:W-:Y:S01]  /*4130*/  @P3 STG.E.U16 desc[UR12][R12.64+0xf0], R20 ;  /* 0x0000f0140c003986 */ /* 0x0001e2000c10150c */
[----:B------:R-:W-:Y:S05]  /*4140*/  @!P1 BRA `(.L_x_145) ;  /* 0x0000000000049947 */ /* 0x000fea0003800000 */
[----:B------:R3:W5:Y:S02]  /*4150*/  LDG.E.LTC128B.U16 R88, desc[UR12][R18.64+0xf2] ;  /* 0x0000f20c12587981 */ /* 0x000764000c1e1520 */
.L_x_145:
[----:B------:R-:W-:Y:S05]  /*4160*/  BSYNC B0 ;  /* 0x0000000000007941 */ /* 0x000fea0003800000 */
.L_x_144:
[----:B-----5:R-:W-:Y:S02]  /*4170*/  HADD2.F32 R2, -RZ, R88.H0_H0 ;  /* 0x20000058ff027230 */ /* 0x020fe40000004100 */
[----:B------:R-:W-:Y:S01]  /*4180*/  IMAD.X R3, RZ, RZ, R3, P0 ;  /* 0x000000ffff037224 */ /* 0x000fe200000e0603 */
[----:B------:R-:W-:Y:S01]  /*4190*/  ISETP.GT.AND P0, PT, R10, 0x40, PT ;  /* 0x000000400a00780c */ /* 0x000fe20003f04270 */
[----:B0-----:R-:W-:-:S04]  /*41a0*/  IMAD.WIDE.U32 R12, R91, UR6, R4 ;  /* 0x000000065b0c7c25 */ /* 0x001fc8000f8e0004 */
[----:B------:R-:W-:Y:S01]  /*41b0*/  FMUL R2, R2, R9 ;  /* 0x0000000902027220 */ /* 0x000fe20000400000 */
[----:B------:R-:W-:Y:S01]  /*41c0*/  ISETP.GT.AND P3, PT, R0, RZ, P0 ;  /* 0x000000ff0000720c */ /* 0x000fe20000764270 */
[----:B-123--:R-:W-:Y:S02]  /*41d0*/  IMAD R18, R3, UR6, RZ ;  /* 0x0000000603127c24 */ /* 0x00efe4000f8e02ff */
[----:B------:R-:W-:Y:S02]  /*41e0*/  FFMA R2, R151, R8, R2 ;  /* 0x0000000897027223 */ /* 0x000fe40000000002 */
[----:B------:R-:W-:-:S03]  /*41f0*/  IMAD R93, R91, UR7, R18 ;  /* 0x000000075b5d7c24 */ /* 0x000fc6000f8e0212 */
[----:B------:R-:W-:Y:S01]  /*4200*/  F2FP.F16.F32.PACK_AB R18, RZ, R2 ;  /* 0x00000002ff12723e */ /* 0x000fe200000000ff */
[----:B------:R-:W-:Y:S01]  /*4210*/  IMAD.IADD R3, R13, 0x1, R93 ;  /* 0x000000010d037824 */ /* 0x000fe200078e025d */
[----:B------:R-:W-:-:S03]  /*4220*/  LEA R2, P2, R12, UR8, 0x1 ;  /* 0x000000080c027c11 */ /* 0x000fc6000f8408ff */
[----:B------:R0:W-:Y:S01]  /*4230*/  @P1 STG.E.U16 desc[UR12][R22.64+0xf2], R18 ;  /* 0x0000f21216001986 */ /* 0x0001e2000c10150c */
        /* <DEDUP_REMOVED lines=15> */
.L_x_147:
[----:B------:R-:W-:Y:S05]  /*4330*/  BSYNC B0 ;  /* 0x0000000000007941 */ /* 0x000fea0003800000 */
.L_x_146:
[----:B-----5:R-:W-:Y:S01]  /*4340*/  HADD2.F32 R16, -RZ, R88.H0_H0 ;  /* 0x20000058ff107230 */ /* 0x020fe20000004100 */
[----:B------:R-:W-:Y:S01]  /*4350*/  ISETP.GT.AND P1, PT, R10, 0x48, PT ;  /* 0x000000480a00780c */ /* 0x000fe20003f24270 */
[----:B------:R-:W-:Y:S01]  /*4360*/  IMAD.WIDE.U32 R14, R91, UR6, R14 ;  /* 0x000000065b0e7c25 */ /* 0x000fe2000f8e000e */
[----:B------:R-:W-:Y:S03]  /*4370*/  BSSY B0, `(.L_x_148) ;  /* 0x000000e000007945 */ /* 0x000fe60003800000 */
[----:B------:R-:W-:Y:S01]  /*4380*/  FMUL R16, R16, R9 ;  /* 0x0000000910107220 */ /* 0x000fe20000400000 */
[----:B------:R-:W-:Y:S01]  /*4390*/  @P2 IMAD.MOV.U32 R10, RZ, RZ, R12 ;  /* 0x000000ffff0a2224 */ /* 0x000fe200078e000c */
[----:B0-----:R-:W-:Y:S02]  /*43a0*/  IADD3 R11, P3, R4, R14, RZ ;  /* 0x0000000e040b7210 */ /* 0x001fe40007f7e0ff */
[----:B------:R-:W-:-:S02]  /*43b0*/  FFMA R16, R25, R8, R16 ;  /* 0x0000000819107223 */ /* 0x000fc40000000010 */
[----:B------:R-:W-:Y:S02]  /*43c0*/  IADD3.X R14, R5, R93, R15, P3, !PT ;  /* 0x0000005d050e7210 */ /* 0x000fe40001ffe40f */
[C---:B------:R-:W-:Y:S02]  /*43d0*/  LEA R4, P4, R11.reuse, UR8, 0x1 ;  /* 0x000000080b047c11 */ /* 0x040fe4000f8808ff */
[----:B------:R-:W-:Y:S02]  /*43e0*/  F2FP.F16.F32.PACK_AB R16, RZ, R16 ;  /* 0x00000010ff10723e */ /* 0x000fe400000000ff */
[----:B------:R-:W-:Y:S01]  /*43f0*/  LEA.HI.X R5, R11, UR9, R14, 0x1, P4 ;  /* 0x000000090b057c11 */ /* 0x000fe2000a0f0c0e */
[----:B------:R-:W-:Y:S01]  /*4400*/  @P2 IMAD.MOV.U32 R11, RZ, RZ, R13 ;  /* 0x000000ffff0b2224 */ /* 0x000fe200078e000d */
[----:B------:R-:W-:-:S04]  /*4410*/  ISETP.GT.AND P3, PT, R0, RZ, P1 ;  /* 0x000000ff0000720c */ /* 0x000fc80000f64270 */
[----:B------:R0:W-:Y:S09]  /*4420*/  @P2 STG.E.U16 desc[UR12][R10.64+0x2], R16 ;  /* 0x000002100a002986 */ /* 0x0001f2000c10150c */
[----:B------:R-:W-:Y:S05]  /*4430*/  @!P3 BRA `(.L_x_149) ;  /* 0x000000000004b947 */ /* 0x000fea0003800000 */
[----:B------:R2:W5:Y:S02]  /*4440*/  LDG.E.LTC128B.U16 R88, desc[UR12][R4.64] ;  /* 0x0000000c04587981 */ /* 0x000564000c1e1520 */
.L_x_149:
[----:B------:R-:W-:Y:S05]  /*4450*/  BSYNC B0 ;  /* 0x0000000000007941 */ /* 0x000fea0003800000 */
.L_x_148:
[----:B0----5:R-:W-:Y:S01]  /*4460*/  HADD2.F32 R10, -RZ, R88.H0_H0 ;  /* 0x20000058ff0a7230 */ /* 0x021fe20000004100 */
[----:B------:R-:W-:Y:S01]  /*4470*/  IADD3 R14, P4, R12, R17, RZ ;  /* 0x000000110c0e7210 */ /* 0x000fe20007f9e0ff */
[----:B------:R-:W-:Y:S01]  /*4480*/  BSSY B0, `(.L_x_150) ;  /* 0x0000009000007945 */ /* 0x000fe20003800000 */
[----:B------:R-:W-:Y:S02]  /*4490*/  ISETP.GT.AND P2, PT, R0, 0x1, P1 ;  /* 0x000000010000780c */ /* 0x000fe40000f44270 */
[----:B------:R-:W-:Y:S01]  /*44a0*/  FMUL R11, R10, R9 ;  /* 0x000000090a0b7220 */ /* 0x000fe20000400000 */
[----:B------:R-:W-:-:S03]  /*44b0*/  IMAD.X R15, R13, 0x1, R21, P4 ;  /* 0x000000010d0f7824 */ /* 0x000fc600020e0615 */
[----:B------:R-:W-:-:S05]  /*44c0*/  FFMA R11, R26, R8, R11 ;  /* 0x000000081a0b7223 */ /* 0x000fca000000000b */
[----:B------:R-:W-:-:S05]  /*44d0*/  F2FP.F16.F32.PACK_AB R11, RZ, R11 ;  /* 0x0000000bff0b723e */ /* 0x000fca00000000ff */
[----:B------:R0:W-:Y:S01]  /*44e0*/  @P3 STG.E.U16 desc[UR12][R14.64], R11 ;  /* 0x0000000b0e003986 */ /* 0x0001e2000c10150c */
[----:B------:R-:W-:Y:S05]  /*44f0*/  @!P2 BRA `(.L_x_151) ;  /* 0x000000000004a947 */ /* 0x000fea0003800000 */
[----:B------:R3:W5:Y:S02]  /*4500*/  LDG.E.LTC128B.U16 R88, desc[UR12][R4.64+0x2] ;  /* 0x0000020c04587981 */ /* 0x000764000c1e1520 */
.L_x_151:
[----:B------:R-:W-:Y:S05]  /*4510*/  BSYNC B0 ;  /* 0x0000000000007941 */ /* 0x000fea0003800000 */
.L_x_150:
[----:B-----5:R-:W-:Y:S01]  /*4520*/  HADD2.F32 R10, -RZ, R88.H0_H0 ;  /* 0x20000058ff0a7230 */ /* 0x020fe20000004100 */
[----:B------:R-:W-:Y:S01]  /*4530*/  ISETP.GT.AND P3, PT, R0, 0x8, P0 ;  /* 0x000000080000780c */ /* 0x000fe20000764270 */
[----:B0-----:R-:W-:Y:S01]  /*4540*/  @P2 IMAD.MOV.U32 R11, RZ, RZ, R15 ;  /* 0x000000ffff0b2224 */ /* 0x001fe200078e000f */
[----:B------:R-:W-:Y:S02]  /*4550*/  BSSY B0, `(.L_x_152) ;  /* 0x0000009000007945 */ /* 0x000fe40003800000 */
[----:B------:R-:W-:-:S04]  /*4560*/  FMUL R10, R10, R9 ;  /* 0x000000090a0a7220 */ /* 0x000fc80000400000 */
[----:B------:R-:W-:-:S05]  /*4570*/  FFMA R10, R27, R8, R10 ;  /* 0x000000081b0a7223 */ /* 0x000fca000000000a */
[----:B------:R-:W-:-:S04]  /*4580*/  F2FP.F16.F32.PACK_AB R10, RZ, R10 ;  /* 0x0000000aff0a723e */ /* 0x000fc800000000ff */
[----:B------:R-:W-:Y:S01]  /*4590*/  PRMT R16, R10, 0x7610, R16 ;  /* 0x000076100a107816 */ /* 0x000fe20000000010 */
[----:B------:R-:W-:-:S05]  /*45a0*/  @P2 IMAD.MOV.U32 R10, RZ, RZ, R14 ;  /* 0x000000ffff0a2224 */ /* 0x000fca00078e000e */
[----:B------:R0:W-:Y:S01]  /*45b0*/  @P2 STG.E.U16 desc[UR12][R10.64+0x2], R16 ;  /* 0x000002100a002986 */ /* 0x0001e2000c10150c */
[----:B------:R-:W-:Y:S05]  /*45c0*/  @!P3 BRA `(.L_x_153) ;  /* 0x000000000004b947 */ /* 0x000fea0003800000 */
[----:B------:R4:W5:Y:S02]  /*45d0*/  LDG.E.LTC128B.U16 R88, desc[UR12][R2.64+0x10] ;  /* 0x0000100c02587981 */ /* 0x000964000c1e1520 */
.L_x_153:
[----:B------:R-:W-:Y:S05]  /*45e0*/  BSYNC B0 ;  /* 0x0000000000007941 */ /* 0x000fea0003800000 */
.L_x_152:
[----:B0----5:R-:W-:Y:S01]  /*45f0*/  HADD2.F32 R10, -RZ, R88.H0_H0 ;  /* 0x20000058ff0a7230 */ /* 0x021fe20000004100 */
[----:B------:R-:W-:Y:S01]  /*4600*/  ISETP.GT.AND P2, PT, R0, 0x9, P0 ;  /* 0x000000090000780c */ /* 0x000fe20000744270 */
[----:B------:R-:W-:Y:S03]  /*4610*/  BSSY B0, `(.L_x_154) ;  /* 0x000000a000007945 */ /* 0x000fe60003800000 */
[----:B------:R-:W-:Y:S01]  /*4620*/  FMUL R11, R10, R9 ;  /* 0x000000090a0b7220 */ /* 0x000fe20000400000 */
[----:B------:R-:W-:-:S03]  /*4630*/  IMAD.MOV.U32 R10, RZ, RZ, R12 ;  /* 0x000000ffff0a7224 */ /* 0x000fc600078e000c */
[----:B------:R-:W-:-:S05]  /*4640*/  FFMA R11, R28, R8, R11 ;  /* 0x000000081c0b7223 */ /* 0x000fca000000000b */
[----:B------:R-:W-:-:S04]  /*4650*/  F2FP.F16.F32.PACK_AB R11, RZ, R11 ;  /* 0x0000000bff0b723e */ /* 0x000fc800000000ff */
[----:B------:R-:W-:Y:S01]  /*4660*/  PRMT R16, R11, 0x7610, R16 ;  /* 0x000076100b107816 */ /* 0x000fe20000000010 */
[----:B------:R-:W-:-:S05]  /*4670*/  IMAD.MOV.U32 R11, RZ, RZ, R13 ;  /* 0x000000ffff0b7224 */ /* 0x000fca00078e000d */
[----:B------:R0:W-:Y:S01]  /*4680*/  @P3 STG.E.U16 desc[UR12][R10.64+0x10], R16 ;  /* 0x000010100a003986 */ /* 0x0001e2000c10150c */
[----:B------:R-:W-:Y:S05]  /*4690*/  @!P2 BRA `(.L_x_155) ;  /* 0x000000000004a947 */ /* 0x000fea0003800000 */
[----:B------:R0:W5:Y:S02]  /*46a0*/  LDG.E.LTC128B.U16 R88, desc[UR12][R2.64+0x12] ;  /* 0x0000120c02587981 */ /* 0x000164000c1e1520 */
.L_x_155:
[----:B------:R-:W-:Y:S05]  /*46b0*/  BSYNC B0 ;  /* 0x0000000000007941 */ /* 0x000fea0003800000 */
.L_x_154:
        /* <DEDUP_REMOVED lines=9> */
.L_x_157:
[----:B------:R-:W-:Y:S05]  /*4750*/  BSYNC B0 ;  /* 0x0000000000007941 */ /* 0x000fea0003800000 */
.L_x_156:
        /* <DEDUP_REMOVED lines=9> */
.L_x_159:
[----:B------:R-:W-:Y:S05]  /*47f0*/  BSYNC B0 ;  /* 0x0000000000007941 */ /* 0x000fea0003800000 */
.L_x_158:
[----:B-----5:R-:W-:Y:S01]  /*4800*/  HADD2.F32 R12, -RZ, R88.H0_H0 ;  /* 0x20000058ff0c7230 */ /* 0x020fe20000004100 */
[----:B------:R-:W-:Y:S01]  /*4810*/  IADD3 R6, P4, P5, R17, R6, R19 ;  /* 0x0000000611067210 */ /* 0x000fe20007d9e013 */
[----:B------:R-:W-:Y:S01]  /*4820*/  BSSY B0, `(.L_x_160) ;  /* 0x0000009000007945 */ /* 0x000fe20003800000 */
[----:B------:R-:W-:Y:S02]  /*4830*/  ISETP.GT.AND P3, PT, R0, 0x10, P0 ;  /* 0x000000100000780c */ /* 0x000fe40000764270 */
[----:B------:R-:W-:Y:S01]  /*4840*/  FMUL R12, R12, R9 ;  /* 0x000000090c0c7220 */ /* 0x000fe20000400000 */
[----:B------:R-:W-:-:S03]  /*4850*/  IADD3.X R7, R21, R7, R89, P4, P5 ;  /* 0x0000000715077210 */ /* 0x000fc600027ea459 */
[----:B------:R-:W-:-:S05]  /*4860*/  FFMA R12, R31, R8, R12 ;  /* 0x000000081f0c7223 */ /* 0x000fca000000000c */
[----:B------:R-:W-:-:S05]  /*4870*/  F2FP.F16.F32.PACK_AB R12, RZ, R12 ;  /* 0x0000000cff0c723e */ /* 0x000fca00000000ff */
[----:B------:R0:W-:Y:S01]  /*4880*/  @P2 STG.E.U16 desc[UR12][R6.64+0x12], R12 ;  /* 0x0000120c06002986 */ /* 0x0001e2000c10150c */
[----:B------:R-:W-:Y:S05]  /*4890*/  @!P3 BRA `(.L_x_161) ;  /* 0x000000000004b947 */ /* 0x000fea0003800000 */
[----:B------:R0:W5:Y:S02]  /*48a0*/  LDG.E.LTC128B.U16 R88, desc[UR12][R2.64+0x20] ;  /* 0x0000200c02587981 */ /* 0x000164000c1e1520 */
.L_x_161:
[----:B------:R-:W-:Y:S05]  /*48b0*/  BSYNC B0 ;  /* 0x0000000000007941 */ /* 0x000fea0003800000 */
.L_x_160:
        /* <DEDUP_REMOVED lines=9> */
.L_x_163:
[----:B------:R-:W-:Y:S05]  /*4950*/  BSYNC B0 ;  /* 0x0000000000007941 */ /* 0x000fea0003800000 */
.L_x_162:
        /* <DEDUP_REMOVED lines=9> */
.L_x_165:
[----:B------:R-:W-:Y:S05]  /*49f0*/  BSYNC B0 ;  /* 0x0000000000007941 */ /* 0x000fea0003800000 */
.L_x_164:
        /* <DEDUP_REMOVED lines=9> */
.L_x_167:
[----:B------:R-:W-:Y:S05]  /*4a90*/  BSYNC B0 ;  /* 0x0000000000007941 */ /* 0x000fea0003800000 */
.L_x_166:
        /* <DEDUP_REMOVED lines=9> */
.L_x_169:
[----:B------:R-:W-:Y:S05]  /*4b30*/  BSYNC B0 ;  /* 0x0000000000007941 */ /* 0x000fea0003800000 */
.L_x_168:
        /* <DEDUP_REMOVED lines=9> */
.L_x_171:
[----:B------:R-:W-:Y:S05]  /*4bd0*/  BSYNC B0 ;  /* 0x0000000000007941 */ /* 0x000fea0003800000 */
.L_x_170:
        /* <DEDUP_REMOVED lines=9> */
.L_x_173:
[----:B------:R-:W-:Y:S05]  /*4c70*/  BSYNC B0 ;  /* 0x0000000000007941 */ /* 0x000fea0003800000 */
.L_x_172:
        /* <DEDUP_REMOVED lines=9> */
.L_x_175:
[----:B------:R-:W-:Y:S05]  /*4d10*/  BSYNC B0 ;  /* 0x0000000000007941 */ /* 0x000fea0003800000 */
.L_x_174:
        /* <DEDUP_REMOVED lines=9> */
.L_x_177:
[----:B------:R-:W-:Y:S05]  /*4db0*/  BSYNC B0 ;  /* 0x0000000000007941 */ /* 0x000fea0003800000 */
.L_x_176:
        /* <DEDUP_REMOVED lines=9> */
.L_x_179:
[----:B------:R-:W-:Y:S05]  /*4e50*/  BSYNC B0 ;  /* 0x0000000000007941 */ /* 0x000fea0003800000 */
.L_x_178:
        /* <DEDUP_REMOVED lines=9> */
.L_x_181:
[----:B------:R-:W-:Y:S05]  /*4ef0*/  BSYNC B0 ;  /* 0x0000000000007941 */ /* 0x000fea0003800000 */
.L_x_180:
        /* <DEDUP_REMOVED lines=9> */
.L_x_183:
[----:B------:R-:W-:Y:S05]  /*4f90*/  BSYNC B0 ;  /* 0x0000000000007941 */ /* 0x000fea0003800000 */
.L_x_182:
        /* <DEDUP_REMOVED lines=9> */
.L_x_185:
[----:B------:R-:W-:Y:S05]  /*5030*/  BSYNC B0 ;  /* 0x0000000000007941 */ /* 0x000fea0003800000 */
.L_x_184:
        /* <DEDUP_REMOVED lines=9> */
.L_x_187:
[----:B------:R-:W-:Y:S05]  /*50d0*/  BSYNC B0 ;  /* 0x0000000000007941 */ /* 0x000fea0003800000 */
.L_x_186:
        /* <DEDUP_REMOVED lines=9> */
.L_x_189:
[----:B------:R-:W-:Y:S05]  /*5170*/  BSYNC B0 ;  /* 0x0000000000007941 */ /* 0x000fea0003800000 */
.L_x_188:
        /* <DEDUP_REMOVED lines=9> */
.L_x_191:
[----:B------:R-:W-:Y:S05]  /*5210*/  BSYNC B0 ;  /* 0x0000000000007941 */ /* 0x000fea0003800000 */
.L_x_190:
        /* <DEDUP_REMOVED lines=9> */
.L_x_193:
[----:B------:R-:W-:Y:S05]  /*52b0*/  BSYNC B0 ;  /* 0x0000000000007941 */ /* 0x000fea0003800000 */
.L_x_192:
        /* <DEDUP_REMOVED lines=9> */
.L_x_195:
[----:B------:R-:W-:Y:S05]  /*5350*/  BSYNC B0 ;  /* 0x0000000000007941 */ /* 0x000fea0003800000 */
.L_x_194:
        /* <DEDUP_REMOVED lines=9> */
.L_x_197:
[----:B------:R-:W-:Y:S05]  /*53f0*/  BSYNC B0 ;  /* 0x0000000000007941 */ /* 0x000fea0003800000 */
.L_x_196:
        /* <DEDUP_REMOVED lines=9> */
.L_x_199:
[----:B------:R-:W-:Y:S05]  /*5490*/  BSYNC B0 ;  /* 0x0000000000007941 */ /* 0x000fea0003800000 */
.L_x_198:
        /* <DEDUP_REMOVED lines=9> */
.L_x_201:
[----:B------:R-:W-:Y:S05]  /*5530*/  BSYNC B0 ;  /* 0x0000000000007941 */ /* 0x000fea0003800000 */
.L_x_200:
        /* <DEDUP_REMOVED lines=9> */
.L_x_203:
[----:B------:R-:W-:Y:S05]  /*55d0*/  BSYNC B0 ;  /* 0x0000000000007941 */ /* 0x000fea0003800000 */
.L_x_202:
        /* <DEDUP_REMOVED lines=9> */
.L_x_205:
[----:B------:R-:W-:Y:S05]  /*5670*/  BSYNC B0 ;  /* 0x0000000000007941 */ /* 0x000fea0003800000 */
.L_x_204:
        /* <DEDUP_REMOVED lines=9> */
.L_x_207:
[----:B------:R-:W-:Y:S05]  /*5710*/  BSYNC B0 ;  /* 0x0000000000007941 */ /* 0x000fea0003800000 */
.L_x_206:
        /* <DEDUP_REMOVED lines=9> */
.L_x_209:
[----:B------:R-:W-:Y:S05]  /*57b0*/  BSYNC B0 ;  /* 0x0000000000007941 */ /* 0x000fea0003800000 */
.L_x_208:
        /* <DEDUP_REMOVED lines=9> */
.L_x_211:
[----:B------:R-:W-:Y:S05]  /*5850*/  BSYNC B0 ;  /* 0x0000000000007941 */ /* 0x000fea0003800000 */
.L_x_210:
        /* <DEDUP_REMOVED lines=9> */
.L_x_213:
[----:B------:R-:W-:Y:S05]  /*58f0*/  BSYNC B0 ;  /* 0x0000000000007941 */ /* 0x000fea0003800000 */
.L_x_212:
        /* <DEDUP_REMOVED lines=9> */
.L_x_215:
[----:B------:R-:W-:Y:S05]  /*5990*/  BSYNC B0 ;  /* 0x0000000000007941 */ /* 0x000fea0003800000 */
.L_x_214:
        /* <DEDUP_REMOVED lines=9> */
.L_x_217:
[----:B------:R-:W-:Y:S05]  /*5a30*/  BSYNC B0 ;  /* 0x0000000000007941 */ /* 0x000fea0003800000 */
.L_x_216:
        /* <DEDUP_REMOVED lines=9> */
.L_x_219:
[----:B------:R-:W-:Y:S05]  /*5ad0*/  BSYNC B0 ;  /* 0x0000000000007941 */ /* 0x000fea0003800000 */
.L_x_218:
        /* <DEDUP_REMOVED lines=9> */
.L_x_221:
[----:B------:R-:W-:Y:S05]  /*5b70*/  BSYNC B0 ;  /* 0x0000000000007941 */ /* 0x000fea0003800000 */
.L_x_220:
        /* <DEDUP_REMOVED lines=9> */
.L_x_223:
[----:B------:R-:W-:Y:S05]  /*5c10*/  BSYNC B0 ;  /* 0x0000000000007941 */ /* 0x000fea0003800000 */
.L_x_222:
        /* <DEDUP_REMOVED lines=9> */
.L_x_225:
[----:B------:R-:W-:Y:S05]  /*5cb0*/  BSYNC B0 ;  /* 0x0000000000007941 */ /* 0x000fea0003800000 */
.L_x_224:
        /* <DEDUP_REMOVED lines=9> */
.L_x_227:
[----:B------:R-:W-:Y:S05]  /*5d50*/  BSYNC B0 ;  /* 0x0000000000007941 */ /* 0x000fea0003800000 */
.L_x_226:
        /* <DEDUP_REMOVED lines=9> */
.L_x_229:
[----:B------:R-:W-:Y:S05]  /*5df0*/  BSYNC B0 ;  /* 0x0000000000007941 */ /* 0x000fea0003800000 */
.L_x_228:
        /* <DEDUP_REMOVED lines=9> */
.L_x_231:
[----:B------:R-:W-:Y:S05]  /*5e90*/  BSYNC B0 ;  /* 0x0000000000007941 */ /* 0x000fea0003800000 */
.L_x_230:
        /* <DEDUP_REMOVED lines=9> */
.L_x_233:
[----:B------:R-:W-:Y:S05]  /*5f30*/  BSYNC B0 ;  /* 0x0000000000007941 */ /* 0x000fea0003800000 */
.L_x_232:
        /* <DEDUP_REMOVED lines=9> */
.L_x_235:
[----:B------:R-:W-:Y:S05]  /*5fd0*/  BSYNC B0 ;  /* 0x0000000000007941 */ /* 0x000fea0003800000 */
.L_x_234:
        /* <DEDUP_REMOVED lines=9> */
.L_x_237:
[----:B------:R-:W-:Y:S05]  /*6070*/  BSYNC B0 ;  /* 0x0000000000007941 */ /* 0x000fea0003800000 */
.L_x_236:
        /* <DEDUP_REMOVED lines=9> */
.L_x_239:
[----:B------:R-:W-:Y:S05]  /*6110*/  BSYNC B0 ;  /* 0x0000000000007941 */ /* 0x000fea0003800000 */
.L_x_238:
        /* <DEDUP_REMOVED lines=9> */
.L_x_241:
[----:B------:R-:W-:Y:S05]  /*61b0*/  BSYNC B0 ;  /* 0x0000000000007941 */ /* 0x000fea0003800000 */
.L_x_240:
        /* <DEDUP_REMOVED lines=9> */
.L_x_243:
[----:B------:R-:W-:Y:S05]  /*6250*/  BSYNC B0 ;  /* 0x0000000000007941 */ /* 0x000fea0003800000 */
.L_x_242:
        /* <DEDUP_REMOVED lines=9> */
.L_x_245:
[----:B------:R-:W-:Y:S05]  /*62f0*/  BSYNC B0 ;  /* 0x0000000000007941 */ /* 0x000fea0003800000 */
.L_x_244:
        /* <DEDUP_REMOVED lines=9> */
.L_x_247:
[----:B------:R-:W-:Y:S05]  /*6390*/  BSYNC B0 ;  /* 0x0000000000007941 */ /* 0x000fea0003800000 */
.L_x_246:
        /* <DEDUP_REMOVED lines=9> */
.L_x_249:
[----:B------:R-:W-:Y:S05]  /*6430*/  BSYNC B0 ;  /* 0x0000000000007941 */ /* 0x000fea0003800000 */
.L_x_248:
        /* <DEDUP_REMOVED lines=9> */
.L_x_251:
[----:B------:R-:W-:Y:S05]  /*64d0*/  BSYNC B0 ;  /* 0x0000000000007941 */ /* 0x000fea0003800000 */
.L_x_250:
        /* <DEDUP_REMOVED lines=9> */
.L_x_253:
[----:B------:R-:W-:Y:S05]  /*6570*/  BSYNC B0 ;  /* 0x0000000000007941 */ /* 0x000fea0003800000 */
.L_x_252:
        /* <DEDUP_REMOVED lines=9> */
.L_x_255:
[----:B------:R-:W-:Y:S05]  /*6610*/  BSYNC B0 ;  /* 0x0000000000007941 */ /* 0x000fea0003800000 */
.L_x_254:
        /* <DEDUP_REMOVED lines=9> */
.L_x_257:
[----:B------:R-:W-:Y:S05]  /*66b0*/  BSYNC B0 ;  /* 0x0000000000007941 */ /* 0x000fea0003800000 */
.L_x_256:
        /* <DEDUP_REMOVED lines=9> */
.L_x_259:
[----:B------:R-:W-:Y:S05]  /*6750*/  BSYNC B0 ;  /* 0x0000000000007941 */ /* 0x000fea0003800000 */
.L_x_258:
        /* <DEDUP_REMOVED lines=9> */
.L_x_261:
[----:B------:R-:W-:Y:S05]  /*67f0*/  BSYNC B0 ;  /* 0x0000000000007941 */ /* 0x000fea0003800000 */
.L_x_260:
        /* <DEDUP_REMOVED lines=9> */
.L_x_263:
[----:B------:R-:W-:Y:S05]  /*6890*/  BSYNC B0 ;  /* 0x0000000000007941 */ /* 0x000fea0003800000 */
.L_x_262:
        /* <DEDUP_REMOVED lines=9> */
.L_x_265:
[----:B------:R-:W-:Y:S05]  /*6930*/  BSYNC B0 ;  /* 0x0000000000007941 */ /* 0x000fea0003800000 */
.L_x_264:
        /* <DEDUP_REMOVED lines=9> */
.L_x_267:
[----:B------:R-:W-:Y:S05]  /*69d0*/  BSYNC B0 ;  /* 0x0000000000007941 */ /* 0x000fea0003800000 */
.L_x_266:
[----:B01--45:R-:W-:Y:S01]  /*69e0*/  HADD2.F32 R2, -RZ, R88.H0_H0 ;  /* 0x20000058ff027230 */ /* 0x033fe20000004100 */
        /* <DEDUP_REMOVED lines=8> */
.L_x_269:
[----:B------:R-:W-:Y:S05]  /*6a70*/  BSYNC B0 ;  /* 0x0000000000007941 */ /* 0x000fea0003800000 */
.L_x_268:
[----:B0----5:R-:W-:Y:S01]  /*6a80*/  HADD2.F32 R2, -RZ, R88.H0_H0 ;  /* 0x20000058ff027230 */ /* 0x021fe20000004100 */
[----:B------:R-:W-:Y:S01]  /*6a90*/  ISETP.GT.AND P1, PT, R0, 0x79, P1 ;  /* 0x000000790000780c */ /* 0x000fe20000f24270 */
[----:B------:R-:W-:Y:S03]  /*6aa0*/  BSSY B0, `(.L_x_270) ;  /* 0x000000a000007945 */ /* 0x000fe60003800000 */
        /* <DEDUP_REMOVED lines=9> */
.L_x_271:
[----:B------:R-:W-:Y:S05]  /*6b40*/  BSYNC B0 ;  /* 0x0000000000007941 */ /* 0x000fea0003800000 */
.L_x_270:
[----:B-----5:R-:W-:-:S05]  /*6b50*/  HADD2.F32 R88, -RZ, R88.H0_H0 ;  /* 0x20000058ff587230 */ /* 0x020fca0000004100 */
[----:B------:R-:W-:-:S04]  /*6b60*/  FMUL R88, R88, R9 ;  /* 0x0000000958587220 */ /* 0x000fc80000400000 */
[----:B------:R-:W-:Y:S01]  /*6b70*/  FFMA R88, R87, R8, R88 ;  /* 0x0000000857587223 */ /* 0x000fe20000000058 */
[----:B------:R-:W-:Y:S06]  /*6b80*/  @!P1 EXIT ;  /* 0x000000000000994d */ /* 0x000fec0003800000 */
[----:B------:R-:W-:-:S05]  /*6b90*/  F2FP.F16.F32.PACK_AB R88, RZ, R88 ;  /* 0x00000058ff58723e */ /* 0x000fca00000000ff */
[----:B------:R-:W-:Y:S01]  /*6ba0*/  STG.E.U16 desc[UR12][R6.64+0xf2], R88 ;  /* 0x0000f25806007986 */ /* 0x000fe2000c10150c */
[----:B------:R-:W-:Y:S05]  /*6bb0*/  EXIT ;  /* 0x000000000000794d */ /* 0x000fea0003800000 */
.L_x_21:
[----:B------:R-:W-:Y:S01]  /*6bc0*/  ULDC.64 UR4, c[0x0][0x650] ;  /* 0x0001940000047ab9 */ /* 0x000fe20000000a00 */
[-C--:B------:R-:W-:Y:S01]  /*6bd0*/  FMUL R88, R88, R8.reuse ;  /* 0x0000000858587220 */ /* 0x080fe20000400000 */
[----:B------:R-:W-:Y:S01]  /*6be0*/  LEA R2, P1, R14, UR4, 0x1 ;  /* 0x000000040e027c11 */ /* 0x000fe2000f8208ff */
[----:B------:R-:W-:Y:S01]  /*6bf0*/  IMAD.SHL.U32 R9, R21, 0x2, RZ ;  /* 0x0000000215097824 */ /* 0x000fe200078e00ff */
[----:B------:R-:W-:Y:S01]  /*6c00*/  ISETP.GT.AND P3, PT, R10, 0x8, PT ;  /* 0x000000080a00780c */ /* 0x000fe20003f64270 */
[-C--:B------:R-:W-:Y:S01]  /*6c10*/  FMUL R89, R89, R8.reuse ;  /* 0x0000000859597220 */ /* 0x080fe20000400000 */
[----:B------:R-:W-:Y:S01]  /*6c20*/  LEA.HI.X R3, R14, UR5, R19, 0x1, P1 ;  /* 0x000000050e037c11 */ /* 0x000fe200088f0c13 */
[----:B------:R-:W-:Y:S01]  /*6c30*/  FMUL R90, R90, R8 ;  /* 0x000000085a5a7220 */ /* 0x000fe20000400000 */
[----:B------:R-:W-:Y:S01]  /*6c40*/  F2FP.F16.F32.PACK_AB R88, RZ, R88 ;  /* 0x00000058ff58723e */ /* 0x000fe200000000ff */
[-C--:B------:R-:W-:Y:S01]  /*6c50*/  FMUL R91, R91, R8.reuse ;  /* 0x000000085b5b7220 */ /* 0x080fe20000400000 */
[----:B------:R-:W-:Y:S01]  /*6c60*/  ISETP.GT.AND P4, PT, R0, 0x1, P2 ;  /* 0x000000010000780c */ /* 0x000fe20001784270 */
[-C--:B------:R-:W-:Y:S01]  /*6c70*/  FMUL R92, R92, R8.reuse ;  /* 0x000000085c5c7220 */ /* 0x080fe20000400000 */
[----:B------:R-:W-:Y:S01]  /*6c80*/  ISETP.GT.AND P1, PT, R0, RZ, P3 ;  /* 0x000000ff0000720c */ /* 0x000fe20001f24270 */
[----:B------:R-:W-:Y:S01]  /*6c90*/  @P0 STG.E.U16 desc[UR12][R2.64], R88 ;  /* 0x0000005802000986 */ /* 0x000fe2000c10150c */
[----:B------:R-:W-:Y:S01]  /*6ca0*/  SHF.L.U64.HI R7, R21, 0x1, R20 ;  /* 0x0000000115077819 */ /* 0x000fe20000010214 */
[----:B------:R-:W-:Y:S01]  /*6cb0*/  FMUL R93, R93, R8 ;  /* 0x000000085d5d7220 */ /* 0x000fe20000400000 */
[----:B------:R-:W-:Y:S01]  /*6cc0*/  IADD3 R4, P0, R9, R2, RZ ;  /* 0x0000000209047210 */ /* 0x000fe20007f1e0ff */
[-C--:B------:R-:W-:Y:S01]  /*6cd0*/  FMUL R94, R94, R8.reuse ;  /* 0x000000085e5e7220 */ /* 0x080fe20000400000 */
[----:B------:R-:W-:Y:S01]  /*6ce0*/  F2FP.F16.F32.PACK_AB R89, RZ, R89 ;  /* 0x00000059ff59723e */ /* 0x000fe200000000ff */
[----:B------:R-:W-:Y:S01]  /*6cf0*/  FMUL R95, R95, R8 ;  /* 0x000000085f5f7220 */ /* 0x000fe20000400000 */
[----:B------:R-:W-:Y:S01]  /*6d00*/  F2FP.F16.F32.PACK_AB R90, RZ, R90 ;  /* 0x0000005aff5a723e */ /* 0x000fe200000000ff */
[----:B------:R-:W-:Y:S01]  /*6d10*/  IMAD.X R5, R7, 0x1, R3, P0 ;  /* 0x0000000107057824 */ /* 0x000fe200000e0603 */
[C---:B------:R-:W-:Y:S01]  /*6d20*/  ISETP.GT.AND P5, PT, R0.reuse, 0x8, P2 ;  /* 0x000000080000780c */ /* 0x040fe200017a4270 */
[----:B------:R-:W-:Y:S01]  /*6d30*/  @P4 STG.E.U16 desc[UR12][R2.64+0x2], R89 ;  /* 0x0000025902004986 */ /* 0x000fe2000c10150c */
[----:B------:R-:W-:Y:S01]  /*6d40*/  ISETP.GT.AND P4, PT, R0, 0x1, P3 ;  /* 0x000000010000780c */ /* 0x000fe20001f84270 */
[-C--:B------:R-:W-:Y:S01]  /*6d50*/  FMUL R96, R96, R8.reuse ;  /* 0x0000000860607220 */ /* 0x080fe20000400000 */
[----:B------:R-:W-:Y:S01]  /*6d60*/  F2FP.F16.F32.PACK_AB R91, RZ, R91 ;  /* 0x0000005bff5b723e */ /* 0x000fe200000000ff */
[----:B------:R-:W-:Y:S01]  /*6d70*/  @P1 STG.E.U16 desc[UR12][R4.64], R90 ;  /* 0x0000005a04001986 */ /* 0x000fe2000c10150c */
[----:B------:R-:W-:Y:S01]  /*6d80*/  ISETP.GT.AND P1, PT, R0, 0x9, P2 ;  /* 0x000000090000780c */ /* 0x000fe20001724270 */
[----:B------:R-:W-:Y:S01]  /*6d90*/  FMUL R97, R97, R8 ;  /* 0x0000000861617220 */ /* 0x000fe20000400000 */
[----:B------:R-:W-:Y:S01]  /*6da0*/  F2FP.F16.F32.PACK_AB R92, RZ, R92 ;  /* 0x0000005cff5c723e */ /* 0x000fe200000000ff */
[-C--:B------:R-:W-:Y:S01]  /*6db0*/  FMUL R98, R98, R8.reuse ;  /* 0x0000000862627220 */ /* 0x080fe20000400000 */
[----:B------:R-:W-:Y:S01]  /*6dc0*/  F2FP.F16.F32.PACK_AB R93, RZ, R93 ;  /* 0x0000005dff5d723e */ /* 0x000fe200000000ff */
[-C--:B------:R-:W-:Y:S01]  /*6dd0*/  FMUL R99, R99, R8.reuse ;  /* 0x0000000863637220 */ /* 0x080fe20000400000 */
[----:B------:R-:W-:Y:S01]  /*6de0*/  ISETP.GT.AND P0, PT, R0, 0x8, P3 ;  /* 0x000000080000780c */ /* 0x000fe20001f04270 */
[----:B------:R-:W-:Y:S01]  /*6df0*/  FMUL R100, R100, R8 ;  /* 0x0000000864647220 */ /* 0x000fe20000400000 */
[----:B------:R-:W-:Y:S01]  /*6e00*/  F2FP.F16.F32.PACK_AB R94, RZ, R94 ;  /* 0x0000005eff5e723e */ /* 0x000fe200000000ff */
[----:B------:R-:W-:Y:S01]  /*6e10*/  @P4 STG.E.U16 desc[UR12][R4.64+0x2], R91 ;  /* 0x0000025b04004986 */ /* 0x000fe2000c10150c */
[----:B------:R-:W-:Y:S01]  /*6e20*/  F2FP.F16.F32.PACK_AB R95, RZ, R95 ;  /* 0x0000005fff5f723e */ /* 0x000fe200000000ff */
[-C--:B------:R-:W-:Y:S01]  /*6e30*/  FMUL R101, R101, R8.reuse ;  /* 0x0000000865657220 */ /* 0x080fe20000400000 */
[C---:B------:R-:W-:Y:S01]  /*6e40*/  ISETP.GT.AND P4, PT, R0.reuse, 0x10, P2 ;  /* 0x000000100000780c */ /* 0x040fe20001784270 */
[----:B------:R-:W-:Y:S01]  /*6e50*/  @P5 STG.E.U16 desc[UR12][R2.64+0x10], R92 ;  /* 0x0000105c02005986 */ /* 0x000fe2000c10150c */
[----:B------:R-:W-:Y:S01]  /*6e60*/  ISETP.GT.AND P5, PT, R0, 0x10, P3 ;  /* 0x000000100000780c */ /* 0x000fe20001fa4270 */
[----:B------:R-:W-:Y:S01]  /*6e70*/  FMUL R102, R102, R8 ;  /* 0x0000000866667220 */ /* 0x000fe20000400000 */
[----:B------:R-:W-:Y:S01]  /*6e80*/  F2FP.F16.F32.PACK_AB R96, RZ, R96 ;  /* 0x00000060ff60723e */ /* 0x000fe200000000ff */
[----:B------:R-:W-:Y:S01]  /*6e90*/  @P1 STG.E.U16 desc[UR12][R2.64+0x12], R93 ;  /* 0x0000125d02001986 */ /* 0x000fe2000c10150c */
[C---:B------:R-:W-:Y:S01]  /*6ea0*/  ISETP.GT.AND P1, PT, R0.reuse, 0x9, P3 ;  /* 0x000000090000780c */ /* 0x040fe20001f24270 */
        /* <DEDUP_REMOVED lines=8> */
[----:B------:R-:W-:Y:S01]  /*6f30*/  FMUL R106, R106, R8 ;  /* 0x000000086a6a7220 */ /* 0x000fe20000400000 */
[----:B------:R-:W-:Y:S01]  /*6f40*/  F2FP.F16.F32.PACK_AB R100, RZ, R100 ;  /* 0x00000064ff64723e */ /* 0x000fe200000000ff */
[-C--:B------:R-:W-:Y:S01]  /*6f50*/  FMUL R107, R107, R8.reuse ;  /* 0x000000086b6b7220 */ /* 0x080fe20000400000 */
[----:B------:R-:W-:Y:S01]  /*6f60*/  F2FP.F16.F32.PACK_AB R101, RZ, R101 ;  /* 0x00000065ff65723e */ /* 0x000fe200000000ff */
        /* <DEDUP_REMOVED lines=21> */
[----:B------:R-:W-:Y:S01]  /*70c0*/  ISETP.GT.AND P4, PT, R0, 0x21, P2 ;  /* 0x000000210000780c */ /* 0x000fe20001784270 */
[-C--:B------:R-:W-:Y:S01]  /*70d0*/  FMUL R113, R113, R8.reuse ;  /* 0x0000000871717220 */ /* 0x080fe20000400000 */
[----:B------:R-:W-:Y:S01]  /*70e0*/  F2FP.F16.F32.PACK_AB R107, RZ, R107 ;  /* 0x0000006bff6b723e */ /* 0x000fe200000000ff */
        /* <DEDUP_REMOVED lines=102> */
[-C--:B------:R-:W-:Y:S01]  /*7750*/  FMUL R144, R144, R8.reuse ;  /* 0x0000000890907220 */ /* 0x080fe20000400000 */
[----:B------:R-:W-:Y:S01]  /*7760*/  ISETP.GT.AND P6, PT, R0, 0x68, P3 ;  /* 0x000000680000780c */ /* 0x000fe20001fc4270 */
[----:B------:R-:W-:Y:S01]  /*7770*/  FMUL R145, R145, R8 ;  /* 0x0000000891917220 */ /* 0x000fe20000400000 */
[----:B------:R-:W-:Y:S01]  /*7780*/  F2FP.F16.F32.PACK_AB R138, RZ, R138 ;  /* 0x0000008aff8a723e */ /* 0x000fe200000000ff */
[-C--:B------:R-:W-:Y:S01]  /*7790*/  FMUL R146, R146, R8.reuse ;  /* 0x0000000892927220 */ /* 0x080fe20000400000 */
[----:B------:R-:W-:Y:S01]  /*77a0*/  F2FP.F16.F32.PACK_AB R139, RZ, R139 ;  /* 0x0000008bff8b723e */ /* 0x000fe200000000ff */
[----:B------:R-:W-:Y:S01]  /*77b0*/  @P1 STG.E.U16 desc[UR12][R4.64+0x80], R122 ;  /* 0x0000807a04001986 */ /* 0x000fe2000c10150c */
[C---:B------:R-:W-:Y:S01]  /*77c0*/  ISETP.GT.AND P1, PT, R0.reuse, 0x48, P3 ;  /* 0x000000480000780c */ /* 0x040fe20001f24270 */
[----:B------:R-:W-:Y:S01]  /*77d0*/  FMUL R147, R147, R8 ;  /* 0x0000000893937220 */ /* 0x000fe20000400000 */
[----:B------:R-:W-:Y:S01]  /*77e0*/  F2FP.F16.F32.PACK_AB R140, RZ, R140 ;  /* 0x0000008cff8c723e */ /* 0x000fe200000000ff */
[----:B------:R-:W-:Y:S01]  /*77f0*/  @P4 STG.E.U16 desc[UR12][R4.64+0x82], R123 ;  /* 0x0000827b04004986 */ /* 0x000fe2000c10150c */
[----:B------:R-:W-:Y:S01]  /*7800*/  ISETP.GT.AND P4, PT, R0, 0x49, P3 ;  /* 0x000000490000780c */ /* 0x000fe20001f84270 */
[----:B------:R-:W-:Y:S01]  /*7810*/  FMUL R148, R148, R8 ;  /* 0x0000000894947220 */ /* 0x000fe20000400000 */
[----:B------:R-:W-:Y:S01]  /*7820*/  F2FP.F16.F32.PACK_AB R141, RZ, R141 ;  /* 0x0000008dff8d723e */ /* 0x000fe200000000ff */
[----:B------:R-:W-:Y:S01]  /*7830*/  @P0 STG.E.U16 desc[UR12][R2.64+0x90], R124 ;  /* 0x0000907c02000986 */ /* 0x000fe2000c10150c */
[----:B------:R-:W-:Y:S01]  /*7840*/  ISETP.GT.AND P0, PT, R0, 0x50, P3 ;  /* 0x000000500000780c */ /* 0x000fe20001f04270 */
[----:B------:R-:W-:Y:S01]  /*7850*/  IMAD.SHL.U32 R15, R16, 0x2, RZ ;  /* 0x00000002100f7824 */ /* 0x000fe200078e00ff */
        /* <DEDUP_REMOVED lines=26> */
[----:B------:R-:W-:Y:S01]  /*7a00*/  SHF.L.U64.HI R13, R16, 0x1, R11 ;  /* 0x00000001100d7819 */ /* 0x000fe2000001020b */
[-C--:B------:R-:W-:Y:S01]  /*7a10*/  FMUL R28, R28, R8.reuse ;  /* 0x000000081c1c7220 */ /* 0x080fe20000400000 */
[----:B------:R-:W-:Y:S01]  /*7a20*/  F2FP.F16.F32.PACK_AB R149, RZ, R149 ;  /* 0x00000095ff95723e */ /* 0x000fe200000000ff */
        /* <DEDUP_REMOVED lines=31> */
[----:B------:R-:W-:Y:S01]  /*7c20*/  ISETP.GT.AND P5, PT, R0, 0x69, P2 ;  /* 0x000000690000780c */ /* 0x000fe200017a4270 */
[-C--:B------:R-:W-:Y:S01]  /*7c30*/  FMUL R38, R38, R8.reuse ;  /* 0x0000000826267220 */ /* 0x080fe20000400000 */
[----:B------:R-:W-:Y:S01]  /*7c40*/  F2FP.F16.F32.PACK_AB R31, RZ, R31 ;  /* 0x0000001fff1f723e */ /* 0x000fe200000000ff */
[----:B------:R-:W-:Y:S01]  /*7c50*/  @P1 STG.E.U16 desc[UR12][R4.64+0xc0], R138 ;  /* 0x0000c08a04001986 */ /* 0x000fe2000c10150c */
[C---:B------:R-:W-:Y:S01]  /*7c60*/  ISETP.GT.AND P1, PT, R10.reuse, 0x40, PT ;  /* 0x000000400a00780c */ /* 0x040fe20003f24270 */
[----:B------:R-:W-:Y:S01]  /*7c70*/  FMUL R39, R39, R8 ;  /* 0x0000000827277220 */ /* 0x000fe20000400000 */
[----:B------:R-:W-:Y:S01]  /*7c80*/  F2FP.F16.F32.PACK_AB R32, RZ, R32 ;  /* 0x00000020ff20723e */ /* 0x000fe200000000ff */
[----:B------:R-:W-:Y:S01]  /*7c90*/  @P0 STG.E.U16 desc[UR12][R4.64+0xc2], R139 ;  /* 0x0000c28b04000986 */ /* 0x000fe2000c10150c */
[----:B------:R-:W-:Y:S01]  /*7ca0*/  ISETP.GT.AND P0, PT, R10, 0x48, PT ;  /* 0x000000480a00780c */ /* 0x000fe20003f04270 */
        /* <DEDUP_REMOVED lines=17> */
[C---:B------:R-:W-:Y:S01]  /*7dc0*/  ISETP.GT.AND P4, PT, R0.reuse, 0x78, P2 ;  /* 0x000000780000780c */ /* 0x040fe20001784270 */
[-C--:B------:R-:W-:Y:S01]  /*7dd0*/  FMUL R45, R45, R8.reuse ;  /* 0x000000082d2d7220 */ /* 0x080fe20000400000 */
[C---:B------:R-:W-:Y:S01]  /*7de0*/  ISETP.GT.AND P2, PT, R0.reuse, 0x79, P2 ;  /* 0x000000790000780c */ /* 0x040fe20001744270 */
        /* <DEDUP_REMOVED lines=15> */
[----:B------:R-:W-:Y:S01]  /*7ee0*/  IADD3 R10, P5, R15, R2, RZ ;  /* 0x000000020f0a7210 */ /* 0x000fe20007fbe0ff */
[----:B------:R-:W-:Y:S01]  /*7ef0*/  FMUL R51, R51, R8 ;  /* 0x0000000833337220 */ /* 0x000fe20000400000 */
[----:B------:R-:W-:Y:S01]  /*7f00*/  F2FP.F16.F32.PACK_AB R43, RZ, R43 ;  /* 0x0000002bff2b723e */ /* 0x000fe200000000ff */
[----:B------:R-:W-:Y:S01]  /*7f10*/  @P6 STG.E.U16 desc[UR12][R4.64+0xe2], R147 ;  /* 0x0000e29304006986 */ /* 0x000fe2000c10150c */
[----:B------:R-:W-:Y:S01]  /*7f20*/  F2FP.F16.F32.PACK_AB R44, RZ, R44 ;  /* 0x0000002cff2c723e */ /* 0x000fe200000000ff */
[----:B------:R-:W-:Y:S01]  /*7f30*/  IMAD.X R11, R13, 0x1, R3, P5 ;  /* 0x000000010d0b7824 */ /* 0x000fe200028e0603 */
[----:B------:R-:W-:Y:S01]  /*7f40*/  IADD3 R12, P5, P6, R9, R2, R15 ;  /* 0x00000002090c7210 */ /* 0x000fe20007ebe00f */
[----:B------:R-:W-:Y:S01]  /*7f50*/  @P4 STG.E.U16 desc[UR12][R2.64+0xf0], R148 ;  /* 0x0000f09402004986 */ /* 0x000fe2000c10150c */
[----:B------:R-:W-:Y:S01]  /*7f60*/  ISETP.GT.AND P4, PT, R0, 0x78, P3 ;  /* 0x000000780000780c */ /* 0x000fe20001f84270 */
[-C--:B------:R-:W-:Y:S01]  /*7f70*/  FMUL R52, R52, R8.reuse ;  /* 0x0000000834347220 */ /* 0x080fe20000400000 */
[C---:B------:R-:W-:Y:S01]  /*7f80*/  ISETP.GT.AND P3, PT, R0.reuse, 0x79, P3 ;  /* 0x000000790000780c */ /* 0x040fe20001f64270 */
[----:B------:R0:W-:Y:S01]  /*7f90*/  @P2 STG.E.U16 desc[UR12][R2.64+0xf2], R149 ;  /* 0x0000f29502002986 */ /* 0x0001e2000c10150c */
[----:B------:R-:W-:Y:S01]  /*7fa0*/  IADD3.X R13, R7, R3, R13, P5, P6 ;  /* 0x00000003070d7210 */ /* 0x000fe20002fec40d */
[-C--:B------:R-:W-:Y:S01]  /*7fb0*/  FMUL R53, R53, R8.reuse ;  /* 0x0000000835357220 */ /* 0x080fe20000400000 */
[----:B------:R-:W-:Y:S01]  /*7fc0*/  ISETP.GT.AND P5, PT, R0, 0x1, P1 ;  /* 0x000000010000780c */ /* 0x000fe20000fa4270 */
[-C--:B------:R-:W-:Y:S01]  /*7fd0*/  FMUL R54, R54, R8.reuse ;  /* 0x0000000836367220 */ /* 0x080fe20000400000 */
[----:B------:R-:W-:Y:S01]  /*7fe0*/  ISETP.GT.AND P2, PT, R0, RZ, P0 ;  /* 0x000000ff0000720c */ /* 0x000fe20000744270 */
[-C--:B------:R-:W-:Y:S01]  /*7ff0*/  FMUL R55, R55, R8.reuse ;  /* 0x0000000837377220 */ /* 0x080fe20000400000 */
[----:B------:R-:W-:Y:S01]  /*8000*/  F2FP.F16.F32.PACK_AB R45, RZ, R45 ;  /* 0x0000002dff2d723e */ /* 0x000fe200000000ff */
[----:B------:R-:W-:Y:S01]  /*8010*/  FMUL R56, R56, R8 ;  /* 0x0000000838387220 */ /* 0x000fe20000400000 */
[----:B------:R-:W-:Y:S01]  /*8020*/  F2FP.F16.F32.PACK_AB R46, RZ, R46 ;  /* 0x0000002eff2e723e */ /* 0x000fe200000000ff */
[----:B------:R-:W-:Y:S01]  /*8030*/  FMUL R57, R57, R8 ;  /* 0x0000000839397220 */ /* 0x000fe20000400000 */
[----:B------:R-:W-:Y:S01]  /*8040*/  F2FP.F16.F32.PACK_AB R47, RZ, R47 ;  /* 0x0000002fff2f723e */ /* 0x000fe200000000ff */
[----:B0-----:R-:W-:Y:S01]  /*8050*/  @P4 IMAD.MOV.U32 R2, RZ, RZ, R4 ;  /* 0x000000ffff024224 */ /* 0x001fe200078e0004 */
[----:B------:R-:W-:Y:S01]  /*8060*/  F2FP.F16.F32.PACK_AB R48, RZ, R48 ;  /* 0x00000030ff30723e */ /* 0x000fe200000000ff */
[----:B------:R-:W-:Y:S01]  /*8070*/  @P4 IMAD.MOV.U32 R3, RZ, RZ, R5 ;  /* 0x000000ffff034224 */ /* 0x000fe200078e0005 */
[----:B------:R-:W-:Y:S01]  /*8080*/  F2FP.F16.F32.PACK_AB R49, RZ, R49 ;  /* 0x00000031ff31723e */ /* 0x000fe200000000ff */
[----:B------:R-:W-:Y:S01]  /*8090*/  FMUL R58, R58, R8 ;  /* 0x000000083a3a7220 */ /* 0x000fe20000400000 */
[----:B------:R-:W-:Y:S01]  /*80a0*/  F2FP.F16.F32.PACK_AB R50, RZ, R50 ;  /* 0x00000032ff32723e */ /* 0x000fe200000000ff */
[-C--:B------:R-:W-:Y:S01]  /*80b0*/  FMUL R59, R59, R8.reuse ;  /* 0x000000083b3b7220 */ /* 0x080fe20000400000 */
[----:B------:R0:W-:Y:S01]  /*80c0*/  @P4 STG.E.U16 desc[UR12][R2.64+0xf0], R150 ;  /* 0x0000f09602004986 */ /* 0x0001e2000c10150c */
[----:B------:R-:W-:Y:S01]  /*80d0*/  ISETP.GT.AND P4, PT, R0, RZ, P1 ;  /* 0x000000ff0000720c */ /* 0x000fe20000f84270 */
[-C--:B------:R-:W-:Y:S01]  /*80e0*/  FMUL R60, R60, R8.reuse ;  /* 0x000000083c3c7220 */ /* 0x080fe20000400000 */
[----:B------:R-:W-:Y:S01]  /*80f0*/  F2FP.F16.F32.PACK_AB R51, RZ, R51 ;  /* 0x00000033ff33723e */ /* 0x000fe200000000ff */
[----:B------:R-:W-:Y:S01]  /*8100*/  @P3 STG.E.U16 desc[UR12][R4.64+0xf2], R151 ;  /* 0x0000f29704003986 */ /* 0x000fe2000c10150c */
[----:B------:R-:W-:Y:S01]  /*8110*/  IADD3 R6, P3, R10, R9, RZ ;  /* 0x000000090a067210 */ /* 0x000fe20007f7e0ff */
[----:B------:R-:W-:Y:S01]  /*8120*/  FMUL R61, R61, R8 ;  /* 0x000000083d3d7220 */ /* 0x000fe20000400000 */
[----:B------:R-:W-:Y:S01]  /*8130*/  F2FP.F16.F32.PACK_AB R52, RZ, R52 ;  /* 0x00000034ff34723e */ /* 0x000fe200000000ff */
[----:B------:R-:W-:Y:S01]  /*8140*/  @P5 STG.E.U16 desc[UR12][R10.64+0x2], R25 ;  /* 0x000002190a005986 */ /* 0x000fe2000c10150c */
[C---:B------:R-:W-:Y:S01]  /*8150*/  ISETP.GT.AND P5, PT, R0.reuse, 0x9, P1 ;  /* 0x000000090000780c */ /* 0x040fe20000fa4270 */
[----:B------:R-:W-:Y:S01]  /*8160*/  IMAD.X R7, R11, 0x1, R7, P3 ;  /* 0x000000010b077824 */ /* 0x000fe200018e0607 */
        /* <DEDUP_REMOVED lines=13> */
[----:B0-----:R-:W-:Y:S01]  /*8240*/  @P3 IMAD.MOV.U32 R2, RZ, RZ, R6 ;  /* 0x000000ffff023224 */ /* 0x001fe200078e0006 */
[----:B------:R-:W-:Y:S01]  /*8250*/  F2FP.F16.F32.PACK_AB R57, RZ, R57 ;  /* 0x00000039ff39723e */ /* 0x000fe200000000ff */
[----:B------:R-:W-:Y:S01]  /*8260*/  @P3 IMAD.MOV.U32 R3, RZ, RZ, R7 ;  /* 0x000000ffff033224 */ /* 0x000fe200078e0007 */
[----:B------:R-:W-:Y:S01]  /*8270*/  F2FP.F16.F32.PACK_AB R58, RZ, R58 ;  /* 0x0000003aff3a723e */ /* 0x000fe200000000ff */
[-C--:B------:R-:W-:Y:S01]  /*8280*/  FMUL R66, R66, R8.reuse ;  /* 0x0000000842427220 */ /* 0x080fe20000400000 */
[----:B------:R-:W-:Y:S01]  /*8290*/  F2FP.F16.F32.PACK_AB R59, RZ, R59 ;  /* 0x0000003bff3b723e */ /* 0x000fe200000000ff */
[-C--:B------:R-:W-:Y:S01]  /*82a0*/  FMUL R67, R67, R8.reuse ;  /* 0x0000000843437220 */ /* 0x080fe20000400000 */
[----:B------:R0:W-:Y:S01]  /*82b0*/  @P3 STG.E.U16 desc[UR12][R2.64+0x2], R27 ;  /* 0x0000021b02003986 */ /* 0x0001e2000c10150c */
        /* <DEDUP_REMOVED lines=21> */
[----:B------:R-:W-:Y:S01]  /*8410*/  FMUL R73, R73, R8 ;  /* 0x0000000849497220 */ /* 0x000fe20000400000 */
[----:B------:R-:W-:Y:S01]  /*8420*/  F2FP.F16.F32.PACK_AB R65, RZ, R65 ;  /* 0x00000041ff41723e */ /* 0x000fe200000000ff */
[----:B------:R-:W-:Y:S01]  /*8430*/  @P5 STG.E.U16 desc[UR12][R10.64+0x22], R33 ;  /* 0x000022210a005986 */ /* 0x000fe2000c10150c */
[----:B------:R-:W-:Y:S01]  /*8440*/  ISETP.GT.AND P5, PT, R0, 0x19, P1 ;  /* 0x000000190000780c */ /* 0x000fe20000fa4270 */
[--C-:B0-----:R-:W-:Y:S01]  /*8450*/  @P2 IMAD.MOV.U32 R2, RZ, RZ, R12.reuse ;  /* 0x000000ffff022224 */ /* 0x101fe200078e000c */
[----:B------:R-:W-:Y:S01]  /*8460*/  F2FP.F16.F32.PACK_AB R66, RZ, R66 ;  /* 0x00000042ff42723e */ /* 0x000fe200000000ff */
[--C-:B------:R-:W-:Y:S01]  /*8470*/  @P2 IMAD.MOV.U32 R3, RZ, RZ, R13.reuse ;  /* 0x000000ffff032224 */ /* 0x100fe200078e000d */
[----:B------:R-:W-:Y:S01]  /*8480*/  F2FP.F16.F32.PACK_AB R67, RZ, R67 ;  /* 0x00000043ff43723e */ /* 0x000fe200000000ff */
[----:B------:R-:W-:Y:S01]  /*8490*/  FMUL R74, R74, R8 ;  /* 0x000000084a4a7220 */ /* 0x000fe20000400000 */
[----:B------:R-:W-:Y:S01]  /*84a0*/  F2FP.F16.F32.PACK_AB R68, RZ, R68 ;  /* 0x00000044ff44723e */ /* 0x000fe200000000ff */
[-C--:B------:R-:W-:Y:S01]  /*84b0*/  FMUL R75, R75, R8.reuse ;  /* 0x000000084b4b7220 */ /* 0x080fe20000400000 */
[----:B------:R0:W-:Y:S01]  /*84c0*/  @P2 STG.E.U16 desc[UR12][R2.64+0x20], R34 ;  /* 0x0000202202002986 */ /* 0x0001e2000c10150c */
        /* <DEDUP_REMOVED lines=9> */
[----:B------:R-:W-:Y:S01]  /*8560*/  FMUL R80, R80, R8 ;  /* 0x0000000850507220 */ /* 0x000fe20000400000 */
[----:B------:R-:W-:Y:S01]  /*8570*/  F2FP.F16.F32.PACK_AB R73, RZ, R73 ;  /* 0x00000049ff49723e */ /* 0x000fe200000000ff */
[--C-:B0-----:R-:W-:Y:S01]  /*8580*/  @P3 IMAD.MOV.U32 R2, RZ, RZ, R12.reuse ;  /* 0x000000ffff023224 */ /* 0x101fe200078e000c */
[----:B------:R-:W-:Y:S01]  /*8590*/  F2FP.F16.F32.PACK_AB R74, RZ, R74 ;  /* 0x0000004aff4a723e */ /* 0x000fe200000000ff */
[--C-:B------:R-:W-:Y:S01]  /*85a0*/  @P3 IMAD.MOV.U32 R3, RZ, RZ, R13.reuse ;  /* 0x000000ffff033224 */ /* 0x100fe200078e000d */
[----:B------:R-:W-:Y:S01]  /*85b0*/  ISETP.GT.AND P6, PT, R0, 0x68, P0 ;  /* 0x000000680000780c */ /* 0x000fe200007c4270 */
[-C--:B------:R-:W-:Y:S01]  /*85c0*/  FMUL R81, R81, R8.reuse ;  /* 0x0000000851517220 */ /* 0x080fe20000400000 */
[----:B------:R-:W-:Y:S01]  /*85d0*/  F2FP.F16.F32.PACK_AB R75, RZ, R75 ;  /* 0x0000004bff4b723e */ /* 0x000fe200000000ff */
[-C--:B------:R-:W-:Y:S01]  /*85e0*/  FMUL R82, R82, R8.reuse ;  /* 0x0000000852527220 */ /* 0x080fe20000400000 */
[----:B------:R0:W-:Y:S01]  /*85f0*/  @P3 STG.E.U16 desc[UR12][R2.64+0x22], R35 ;  /* 0x0000222302003986 */ /* 0x0001e2000c10150c */
        /* <DEDUP_REMOVED lines=17> */
[----:B------:R-:W-:Y:S01]  /*8710*/  FMUL R8, R87, R8 ;  /* 0x0000000857087220 */ /* 0x000fe20000400000 */
[----:B------:R0:W-:Y:S01]  /*8720*/  @P2 STG.E.U16 desc[UR12][R2.64+0x30], R38 ;  /* 0x0000302602002986 */ /* 0x0001e2000c10150c */
[----:B------:R-:W-:-:S02]  /*8730*/  ISETP.GT.AND P2, PT, R0, 0x20, P0 ;  /* 0x000000200000780c */ /* 0x000fc40000744270 */
[----:B------:R-:W-:Y:S02]  /*8740*/  F2FP.F16.F32.PACK_AB R82, RZ, R82 ;  /* 0x00000052ff52723e */ /* 0x000fe400000000ff */
[----:B------:R-:W-:Y:S02]  /*8750*/  F2FP.F16.F32.PACK_AB R83, RZ, R83 ;  /* 0x00000053ff53723e */ /* 0x000fe400000000ff */
[----:B------:R-:W-:Y:S02]  /*8760*/  F2FP.F16.F32.PACK_AB R84, RZ, R84 ;  /* 0x00000054ff54723e */ /* 0x000fe400000000ff */
[----:B------:R-:W-:Y:S02]  /*8770*/  F2FP.F16.F32.PACK_AB R85, RZ, R85 ;  /* 0x00000055ff55723e */ /* 0x000fe400000000ff */
[----:B------:R-:W-:Y:S01]  /*8780*/  F2FP.F16.F32.PACK_AB R86, RZ, R86 ;  /* 0x00000056ff56723e */ /* 0x000fe200000000ff */
[----:B0-----:R-:W-:Y:S02]  /*8790*/  @P3 IMAD.MOV.U32 R2, RZ, RZ, R12 ;  /* 0x000000ffff023224 */ /* 0x001fe400078e000c */
[----:B------:R-:W-:-:S05]  /*87a0*/  @P3 IMAD.MOV.U32 R3, RZ, RZ, R13 ;  /* 0x000000ffff033224 */ /* 0x000fca00078e000d */
[----:B------:R0:W-:Y:S01]  /*87b0*/  @P3 STG.E.U16 desc[UR12][R2.64+0x32], R39 ;  /* 0x0000322702003986 */ /* 0x0001e2000c10150c */
[----:B------:R-:W-:-:S03]  /*87c0*/  ISETP.GT.AND P3, PT, R0, 0x21, P0 ;  /* 0x000000210000780c */ /* 0x000fc60000764270 */
[----:B------:R-:W-:Y:S01]  /*87d0*/  @P4 STG.E.U16 desc[UR12][R10.64+0x40], R40 ;  /* 0x000040280a004986 */ /* 0x000fe2000c10150c */
[----:B------:R-:W-:-:S03]  /*87e0*/  ISETP.GT.AND P4, PT, R0, 0x28, P1 ;  /* 0x000000280000780c */ /* 0x000fc60000f84270 */
[----:B------:R-:W-:Y:S01]  /*87f0*/  @P5 STG.E.U16 desc[UR12][R10.64+0x42], R41 ;  /* 0x000042290a005986 */ /* 0x000fe2000c10150c */
[----:B------:R-:W-:Y:S01]  /*8800*/  ISETP.GT.AND P5, PT, R0, 0x29, P1 ;  /* 0x000000290000780c */ /* 0x000fe20000fa4270 */
[----:B0-----:R-:W-:Y:S02]  /*8810*/  @P2 IMAD.MOV.U32 R2, RZ, RZ, R12 ;  /* 0x000000ffff022224 */ /* 0x001fe400078e000c */
[----:B------:R-:W-:-:S05]  /*8820*/  @P2 IMAD.MOV.U32 R3, RZ, RZ, R13 ;  /* 0x000000ffff032224 */ /* 0x000fca00078e000d */
[----:B------:R0:W-:Y:S01]  /*8830*/  @P2 STG.E.U16 desc[UR12][R2.64+0x40], R42 ;  /* 0x0000402a02002986 */ /* 0x0001e2000c10150c */
[----:B------:R-:W-:Y:S01]  /*8840*/  ISETP.GT.AND P2, PT, R0, 0x28, P0 ;  /* 0x000000280000780c */ /* 0x000fe20000744270 */
        /* <DEDUP_REMOVED lines=111> */
[C---:B------:R-:W-:Y:S02]  /*8f40*/  ISETP.GT.AND P3, PT, R0.reuse, 0x78, P1 ;  /* 0x000000780000780c */ /* 0x040fe40000f64270 */
[C---:B------:R-:W-:Y:S01]  /*8f50*/  ISETP.GT.AND P1, PT, R0.reuse, 0x79, P1 ;  /* 0x000000790000780c */ /* 0x040fe20000f24270 */
[----:B------:R-:W-:Y:S01]  /*8f60*/  @P4 STG.E.U16 desc[UR12][R10.64+0xe0], R80 ;  /* 0x0000e0500a004986 */ /* 0x000fe2000c10150c */
[C---:B------:R-:W-:Y:S02]  /*8f70*/  ISETP.GT.AND P4, PT, R0.reuse, 0x71, P0 ;  /* 0x000000710000780c */ /* 0x040fe40000784270 */
[----:B------:R-:W-:Y:S01]  /*8f80*/  ISETP.GT.AND P0, PT, R0, 0x79, P0 ;  /* 0x000000790000780c */ /* 0x000fe20000704270 */
[----:B------:R-:W-:Y:S01]  /*8f90*/  @P2 STG.E.U16 desc[UR12][R10.64+0xe2], R81 ;  /* 0x0000e2510a002986 */ /* 0x000fe2000c10150c */
[----:B0-----:R-:W-:Y:S02]  /*8fa0*/  @P5 IMAD.MOV.U32 R2, RZ, RZ, R12 ;  /* 0x000000ffff025224 */ /* 0x001fe400078e000c */
[----:B------:R-:W-:-:S05]  /*8fb0*/  @P5 IMAD.MOV.U32 R3, RZ, RZ, R13 ;  /* 0x000000ffff035224 */ /* 0x000fca00078e000d */
[----:B------:R0:W-:Y:S02]  /*8fc0*/  @P5 STG.E.U16 desc[UR12][R2.64+0xe0], R82 ;  /* 0x0000e05202005986 */ /* 0x0001e4000c10150c */
[----:B0-----:R-:W-:Y:S02]  /*8fd0*/  @P4 IMAD.MOV.U32 R2, RZ, RZ, R12 ;  /* 0x000000ffff024224 */ /* 0x001fe400078e000c */
[----:B------:R-:W-:-:S05]  /*8fe0*/  @P4 IMAD.MOV.U32 R3, RZ, RZ, R13 ;  /* 0x000000ffff034224 */ /* 0x000fca00078e000d */
[----:B------:R0:W-:Y:S04]  /*8ff0*/  @P4 STG.E.U16 desc[UR12][R2.64+0xe2], R83 ;  /* 0x0000e25302004986 */ /* 0x0001e8000c10150c */
[----:B------:R1:W-:Y:S04]  /*9000*/  @P3 STG.E.U16 desc[UR12][R10.64+0xf0], R84 ;  /* 0x0000f0540a003986 */ /* 0x0003e8000c10150c */
[----:B------:R1:W-:Y:S01]  /*9010*/  @P1 STG.E.U16 desc[UR12][R10.64+0xf2], R85 ;  /* 0x0000f2550a001986 */ /* 0x0003e2000c10150c */
[----:B0-----:R-:W-:Y:S02]  /*9020*/  @P6 IMAD.MOV.U32 R2, RZ, RZ, R12 ;  /* 0x000000ffff026224 */ /* 0x001fe400078e000c */
[----:B------:R-:W-:-:S05]  /*9030*/  @P6 IMAD.MOV.U32 R3, RZ, RZ, R13 ;  /* 0x000000ffff036224 */ /* 0x000fca00078e000d */
[----:B------:R1:W-:Y:S01]  /*9040*/  @P6 STG.E.U16 desc[UR12][R2.64+0xf0], R86 ;  /* 0x0000f05602006986 */ /* 0x0003e2000c10150c */
[----:B------:R-:W-:Y:S05]  /*9050*/  @!P0 EXIT ;  /* 0x000000000000894d */ /* 0x000fea0003800000 */
[----:B------:R-:W-:-:S05]  /*9060*/  F2FP.F16.F32.PACK_AB R8, RZ, R8 ;  /* 0x00000008ff08723e */ /* 0x000fca00000000ff */
[----:B------:R-:W-:Y:S01]  /*9070*/  STG.E.U16 desc[UR12][R12.64+0xf2], R8 ;  /* 0x0000f2080c007986 */ /* 0x000fe2000c10150c */
[----:B------:R-:W-:Y:S05]  /*9080*/  EXIT ;  /* 0x000000000000794d */ /* 0x000fea0003800000 */
.L_x_9:
[----:B------:R-:W-:-:S13]  /*9090*/  ISETP.NE.AND P0, PT, R4, RZ, PT ;  /* 0x000000ff0400720c */ /* 0x000fda0003f05270 */
[----:B------:R-:W-:Y:S05]  /*90a0*/  @P0 EXIT ;  /* 0x000000000000094d */ /* 0x000fea0003800000 */
[----:B------:R-:W-:Y:S01]  /*90b0*/  ELECT P0, URZ, PT ;  /* 0x00000000003f782f */ /* 0x000fe20003800000 */
[----:B------:R-:W-:-:S12]  /*90c0*/  BSSY B0, `(.L_x_272) ;  /* 0x0000083000007945 */ /* 0x000fd80003800000 */
[----:B------:R-:W-:Y:S05]  /*90d0*/  @!P0 BRA `(.L_x_273) ;  /* 0x0000000800048947 */ /* 0x000fea0003800000 */
[----:B------:R-:W-:Y:S02]  /*90e0*/  ISETP.GE.AND P0, PT, R2, 0x1, PT ;  /* 0x000000010200780c */ /* 0x000fe40003f06270 */
[----:B------:R-:W-:-:S04]  /*90f0*/  SHF.R.S32.HI R3, RZ, 0x1f, R6 ;  /* 0x0000001fff037819 */ /* 0x000fc80000011406 */
[----:B------:R-:W-:-:S07]  /*9100*/  LEA.HI R4, R3, R6, RZ, 0x7 ;  /* 0x0000000603047211 */ /* 0x000fce00078f38ff */
[----:B------:R-:W-:Y:S05]  /*9110*/  @!P0 BRA `(.L_x_273) ;  /* 0x0000000400f48947 */ /* 0x000fea0003800000 */
[----:B------:R-:W2:Y:S01]  /*9120*/  S2R R3, SR_CTAID.X ;  /* 0x0000000000037919 */ /* 0x000ea20000002500 */
[----:B------:R-:W-:Y:S01]  /*9130*/  LOP3.LUT R5, R4, 0xffffff80, RZ, 0xc0, !PT ;  /* 0xffffff8004057812 */ /* 0x000fe200078ec0ff */
[----:B------:R-:W-:Y:S01]  /*9140*/  ULDC UR4, c[0x0][0x384] ;  /* 0x0000e10000047ab9 */ /* 0x000fe20000000800 */
[C---:B------:R-:W-:Y:S01]  /*9150*/  LOP3.LUT P0, RZ, R6.reuse, 0x1f, RZ, 0xc0, !PT ;  /* 0x0000001f06ff7812 */ /* 0x040fe2000780c0ff */
[----:B------:R-:W3:Y:S01]  /*9160*/  S2R R10, SR_CTAID.Y ;  /* 0x00000000000a7919 */ /* 0x000ee20000002600 */
[----:B------:R-:W-:Y:S01]  /*9170*/  ULDC UR5, c[0x0][0x388] ;  /* 0x0000e20000057ab9 */ /* 0x000fe20000000800 */
[----:B------:R-:W-:Y:S01]  /*9180*/  IMAD.IADD R5, R6, 0x1, -R5 ;  /* 0x0000000106057824 */ /* 0x000fe200078e0a05 */
[----:B------:R-:W-:Y:S01]  /*9190*/  LOP3.LUT R18, R0, 0x2, RZ, 0xfc, !PT ;  /* 0x0000000200127812 */ /* 0x000fe200078efcff */
[----:B------:R-:W-:Y:S01]  /*91a0*/  VIADD R22, R2, 0x1 ;  /* 0x0000000102167836 */ /* 0x000fe20000000000 */
[----:B------:R-:W-:Y:S01]  /*91b0*/  CS2R R6, SRZ ;  /* 0x0000000000067805 */ /* 0x000fe2000001ff00 */
[----:B------:R-:W-:Y:S01]  /*91c0*/  IMAD.MOV.U32 R4, RZ, RZ, RZ ;  /* 0x000000ffff047224 */ /* 0x000fe200078e00ff */
[----:B------:R-:W-:-:S02]  /*91d0*/  ISETP.NE.AND P1, PT, R5, RZ, PT ;  /* 0x000000ff0500720c */ /* 0x000fc40003f25270 */
[----:B01---5:R-:W-:Y:S02]  /*91e0*/  CS2R R8, SRZ ;  /* 0x0000000000087805 */ /* 0x023fe4000001ff00 */
[----:B------:R-:W-:Y:S01]  /*91f0*/  ISETP.NE.OR P0, PT, R5, RZ, !P0 ;  /* 0x000000ff0500720c */ /* 0x000fe20004705670 */
[----:B------:R-:W-:Y:S02]  /*9200*/  IMAD.MOV.U32 R5, RZ, RZ, 0x1 ;  /* 0x00000001ff057424 */ /* 0x000fe400078e00ff */
[----:B--2---:R-:W-:-:S04]  /*9210*/  IMAD.SHL.U32 R19, R3, 0x80, RZ ;  /* 0x0000008003137824 */ /* 0x004fc800078e00ff */
[----:B------:R-:W-:-:S04]  /*9220*/  IMAD.HI.U32 R3, R19, UR4, RZ ;  /* 0x0000000413037c27 */ /* 0x000fc8000f8e00ff */
[----:B---3--:R-:W-:Y:S01]  /*9230*/  IMAD.SHL.U32 R16, R10, 0x80, RZ ;  /* 0x000000800a107824 */ /* 0x008fe200078e00ff */
[----:B------:R-:W-:-:S07]  /*9240*/  SHF.R.U32.HI R3, RZ, UR5, R3 ;  /* 0x00000005ff037c19 */ /* 0x000fce0008011603 */
.L_x_277:
[----:B------:R-:W0:Y:S01]  /*9250*/  S2R R11, SR_CgaCtaId ;  /* 0x00000000000b7919 */ /* 0x000e220000008800 */
[----:B------:R-:W-:-:S04]  /*9260*/  MOV R10, 0x400 ;  /* 0x00000400000a7802 */ /* 0x000fc80000000f00 */
[----:B0-----:R-:W-:Y:S02]  /*9270*/  LEA R21, R11, R10, 0x18 ;  /* 0x0000000a0b157211 */ /* 0x001fe400078ec0ff */
[----:B------:R-:W-:-:S03]  /*9280*/  SHF.L.U32 R10, R5, 0x1f, RZ ;  /* 0x0000001f050a7819 */ /* 0x000fc600000006ff */
[----:B------:R-:W-:-:S07]  /*9290*/  IMAD R17, R4, 0x8, R21 ;  /* 0x0000000804117824 */ /* 0x000fce00078e0215 */
.L_x_274:
[----:B0-----:R0:W1:Y:S02]  /*92a0*/  SYNCS.PHASECHK.TRANS64.TRYWAIT P2, [R17+URZ+0x38038], R10 ;  /* 0x0380380a110075a7 */ /* 0x001064000804017f */
[----:B-1----:R-:W-:Y:S05]  /*92b0*/  @!P2 NANOSLEEP.SYNCS 0x989680 ;  /* 0x009896800000a95d */ /* 0x002fea0003900000 */
[----:B------:R-:W1:Y:S02]  /*92c0*/  @!P2 SYNCS.PHASECHK.TRANS64 P2, [R17+URZ+0x38038], R10 ;  /* 0x0380380a1100a5a7 */ /* 0x000e64000804007f */
[----:B-1----:R-:W-:Y:S05]  /*92d0*/  @!P2 BRA `(.L_x_274) ;  /* 0xfffffffc00f0a947 */ /* 0x002fea000383ffff */
[----:B0-----:R-:W0:Y:S02]  /*92e0*/  @!P1 LDC R10, c[0x0][0x580] ;  /* 0x00016000ff0a9b82 */ /* 0x001e240000000800 */
[----:B0-----:R0:W-:Y:S02]  /*92f0*/  @!P1 SYNCS.ARRIVE.TRANS64 RZ, [R17+URZ+0x38000], R10 ;  /* 0x0380000a11ff99a7 */ /* 0x0011e4000800003f */
[----:B0-----:R-:W-:-:S04]  /*9300*/  PRMT R10, R18, 0x9910, RZ ;  /* 0x00009910120a7816 */ /* 0x001fc800000000ff */
[----:B------:R-:W-:-:S13]  /*9310*/  ISETP.NE.AND P2, PT, R10, 0x2, PT ;  /* 0x000000020a00780c */ /* 0x000fda0003f45270 */
[----:B------:R-:W-:Y:S05]  /*9320*/  @P2 BRA `(.L_x_275) ;  /* 0x0000000000042947 */ /* 0x000fea0003800000 */
[----:B------:R-:W-:Y:S01]  /*9330*/  BPT.TRAP 0x1 ;  /* 0x000000040000795c */ /* 0x000fe20000300000 */
.L_x_275:
[----:B------:R-:W-:Y:S05]  /*9340*/  @P0 BRA `(.L_x_276) ;  /* 0x0000000000040947 */ /* 0x000fea0003800000 */
[----:B------:R-:W-:Y:S01]  /*9350*/  BPT.TRAP 0x1 ;  /* 0x000000040000795c */ /* 0x000fe20000300000 */
.L_x_276:
[----:B------:R-:W0:Y:S01]  /*9360*/  LDC R12, c[0x0][0x380] ;  /* 0x0000e000ff0c7b82 */ /* 0x000e220000000800 */
[----:B------:R-:W-:Y:S01]  /*9370*/  R2UR UR4, R3 ;  /* 0x00000000030472ca */ /* 0x000fe200000e0000 */
[----:B------:R-:W-:Y:S01]  /*9380*/  ULDC UR14, c[0x0][0x38c] ;  /* 0x0000e300000e7ab9 */ /* 0x000fe20000000800 */
[----:B------:R-:W-:Y:S01]  /*9390*/  R2UR UR13, R19 ;  /* 0x00000000130d72ca */ /* 0x000fe200000e0000 */
[----:B------:R-:W-:Y:S01]  /*93a0*/  UISETP.NE.AND UP0, UPT, UR14, 0x1, UPT ;  /* 0x000000010e00788c */ /* 0x000fe2000bf05270 */
[----:B------:R-:W-:Y:S01]  /*93b0*/  R2UR UR10, R21 ;  /* 0x00000000150a72ca */ /* 0x000fe200000e0000 */
[----:B------:R-:W-:Y:S01]  /*93c0*/  ULDC UR23, c[0x0][0x398] ;  /* 0x0000e60000177ab9 */ /* 0x000fe20000000800 */
[----:B------:R-:W-:Y:S01]  /*93d0*/  R2UR UR16, R4 ;  /* 0x00000000041072ca */ /* 0x000fe200000e0000 */
[----:B------:R-:W1:Y:S01]  /*93e0*/  LDC.64 R10, c[0x0][0x3f8] ;  /* 0x0000fe00ff0a7b82 */ /* 0x000e620000000a00 */
[----:B------:R-:W-:Y:S01]  /*93f0*/  R2UR UR18, R8 ;  /* 0x00000000081272ca */ /* 0x000fe200000e0000 */
[----:B------:R-:W-:Y:S01]  /*9400*/  ULDC UR12, c[0x0][0x3ec] ;  /* 0x0000fb00000c7ab9 */ /* 0x000fe20000000800 */
[----:B------:R-:W-:Y:S01]  /*9410*/  R2UR UR17, R17 ;  /* 0x00000000111172ca */ /* 0x000fe200000e0000 */
[----:B------:R-:W-:Y:S01]  /*9420*/  VIADD R22, R22, 0xffffffff ;  /* 0xffffffff16167836 */ /* 0x000fe20000000000 */
[----:B------:R-:W-:Y:S01]  /*9430*/  ULDC.64 UR26, c[0x0][0x198] ;  /* 0x00006600001a7ab9 */ /* 0x000fe20000000a00 */
[----:B------:R-:W-:Y:S01]  /*9440*/  ULDC.64 UR20, c[0x0][0x3f0] ;  /* 0x0000fc0000147ab9 */ /* 0x000fe20000000a00 */
[----:B------:R-:W-:Y:S01]  /*9450*/  @UP0 ULDC.64 UR8, c[0x0][0x390] ;  /* 0x0000e40000080ab9 */ /* 0x000fe20000000a00 */
[----:B------:R-:W1:Y:S01]  /*9460*/  LDC.64 R14, c[0x0][0x3d0] ;  /* 0x0000f400ff0e7b82 */ /* 0x000e620000000a00 */
[----:B------:R-:W-:Y:S01]  /*9470*/  ISETP.GT.AND P6, PT, R22, 0x1, PT ;  /* 0x000000011600780c */ /* 0x000fe20003fc4270 */
[----:B------:R-:W-:Y:S01]  /*9480*/  VIADD R4, R4, 0x1 ;  /* 0x0000000104047836 */ /* 0x000fe20000000000 */
[----:B------:R-:W-:Y:S01]  /*9490*/  UMOV UR24, 0x0 ;  /* 0x0000000000187882 */ /* 0x000fe20000000000 */
[----:B------:R-:W-:-:S02]  /*94a0*/  ULEA UR16, UR16, UR10, 0xe ;  /* 0x0000000a10107291 */ /* 0x000fc4000f8e703f */
[----:B------:R-:W-:Y:S01]  /*94b0*/  USHF.L.U32 UR18, UR18, 0x6, URZ ;  /* 0x0000000612127899 */ /* 0x000fe2000800063f */
[----:B------:R-:W-:Y:S01]  /*94c0*/  ISETP.NE.AND P5, PT, R4, 0x7, PT ;  /* 0x000000070400780c */ /* 0x000fe20003fa5270 */
[----:B------:R-:W2:Y:S01]  /*94d0*/  LDC.64 R20, c[0x0][0x3e0] ;  /* 0x0000f800ff147b82 */ /* 0x000ea20000000a00 */
[----:B0-----:R-:W-:Y:S01]  /*94e0*/  ISETP.NE.AND P2, PT, R12, 0x1, PT ;  /* 0x000000010c00780c */ /* 0x001fe20003f45270 */
[----:B------:R-:W-:Y:S01]  /*94f0*/  UIADD3 UR17, UR17, 0x38000, URZ ;  /* 0x0003800011117890 */ /* 0x000fe2000fffe03f */
[----:B------:R-:W-:Y:S01]  /*9500*/  SEL R4, R4, RZ, P5 ;  /* 0x000000ff04047207 */ /* 0x000fe20002800000 */
[----:B------:R-:W-:-:S10]  /*9510*/  UMOV UR25, 0x10000000 ;  /* 0x1000000000197882 */ /* 0x000fd40000000000 */
[----:B------:R-:W-:Y:S01]  /*9520*/  @P2 IMAD.U32 R13, RZ, RZ, UR4 ;  /* 0x00000004ff0d2e24 */ /* 0x000fe2000f8e00ff */
[----:B------:R-:W-:Y:S01]  /*9530*/  ULDC.64 UR4, c[0x0][0x3c8] ;  /* 0x0000f20000047ab9 */ /* 0x000fe20000000a00 */
[----:B-1----:R-:W-:Y:S02]  /*9540*/  IMAD R11, R7, R14, R11 ;  /* 0x0000000e070b7224 */ /* 0x002fe400078e020b */
[----:B------:R-:W-:Y:S01]  /*9550*/  IMAD R10, R9, UR5, R10 ;  /* 0x00000005090a7c24 */ /* 0x000fe2000f8e020a */
[----:B------:R-:W-:Y:S02]  /*9560*/  @P2 R2UR UR13, R13 ;  /* 0x000000000d0d22ca */ /* 0x000fe400000e0000 */
[----:B------:R-:W0:Y:S01]  /*9570*/  LDC R13, c[0x0][0x400] ;  /* 0x00010000ff0d7b82 */ /* 0x000e220000000800 */
[----:B------:R-:W-:Y:S02]  /*9580*/  IMAD.U32 R11, R11, 0x20, R10 ;  /* 0x000000200b0b7824 */ /* 0x000fe400078e000a */
[----:B------:R-:W-:-:S05]  /*9590*/  VIADD R10, R8, 0x1 ;  /* 0x00000001080a7836 */ /* 0x000fca0000000000 */
[----:B------:R-:W-:-:S03]  /*95a0*/  ISETP.NE.AND P2, PT, R10, UR15, PT ;  /* 0x0000000f0a007c0c */ /* 0x000fc6000bf45270 */
[----:B------:R-:W-:Y:S02]  /*95b0*/  UIMAD.WIDE.U32 UR6, UR13, UR8, URZ ;  /* 0x000000080d0672a5 */ /* 0x000fe4000f8e003f */
[----:B------:R-:W-:Y:S01]  /*95c0*/  UMOV UR5, UR13 ;  /* 0x0000000d00057c82 */ /* 0x000fe20008000000 */
[----:B------:R-:W-:Y:S02]  /*95d0*/  UIADD3 UR6, UP1, UR26, 0xf0, URZ ;  /* 0x000000f01a067890 */ /* 0x000fe4000ff3e03f */
[----:B------:R-:W-:Y:S02]  /*95e0*/  @UP0 USHF.R.U32.HI UR5, URZ, UR9, UR7 ;  /* 0x000000093f050299 */ /* 0x000fe40008011607 */
[----:B------:R-:W-:Y:S02]  /*95f0*/  UIADD3 UR7, -UR13, URZ, URZ ;  /* 0x0000003f0d077290 */ /* 0x000fe4000fffe13f */
[----:B------:R-:W-:Y:S01]  /*9600*/  UISETP.NE.AND UP0, UPT, UR23, 0x1, UPT ;  /* 0x000000011700788c */ /* 0x000fe2000bf05270 */
[----:B------:R-:W-:-:S02]  /*9610*/  ULDC.64 UR8, c[0x0][0x3c0] ;  /* 0x0000f00000087ab9 */ /* 0x000fc40000000a00 */
[----:B------:R-:W-:Y:S01]  /*9620*/  UMOV UR22, UR5 ;  /* 0x0000000500167c82 */ /* 0x000fe20008000000 */
[----:B0-----:R-:W-:Y:S01]  /*9630*/  IMAD R8, R6, R15, R13 ;  /* 0x0000000f06087224 */ /* 0x001fe200078e020d */
[----:B------:R-:W-:Y:S01]  /*9640*/  UIADD3 UR26, UP2, UR26, 0x270, URZ ;  /* 0x000002701a1a7890 */ /* 0x000fe2000ff5e03f */
[----:B------:R-:W-:Y:S02]  /*9650*/  VIADD R13, R9, 0x1 ;  /* 0x00000001090d7836 */ /* 0x000fe40000000000 */
[----:B------:R-:W-:Y:S01]  /*9660*/  IMAD R12, R12, UR7, R19 ;  /* 0x000000070c0c7c24 */ /* 0x000fe2000f8e0213 */
[----:B------:R-:W-:Y:S01]  /*9670*/  UIADD3 UR7, -UR5, URZ, URZ ;  /* 0x0000003f05077290 */ /* 0x000fe2000fffe13f */
[----:B------:R-:W-:Y:S01]  /*9680*/  @P2 IMAD.MOV R13, RZ, RZ, R9 ;  /* 0x000000ffff0d2224 */ /* 0x000fe200078e0209 */
[----:B------:R-:W-:Y:S01]  /*9690*/  @UP0 ULDC UR10, c[0x0][0x39c] ;  /* 0x0000e700000a0ab9 */ /* 0x000fe20000000800 */
[----:B------:R-:W-:Y:S01]  /*96a0*/  IMAD.U32 R8, R8, 0x400, R11 ;  /* 0x0000040008087824 */ /* 0x000fe200078e000b */
[----:B------:R-:W-:Y:S01]  /*96b0*/  R2UR UR19, R12 ;  /* 0x000000000c1372ca */ /* 0x000fe200000e0000 */
[----:B------:R-:W-:Y:S01]  /*96c0*/  UIMAD.WIDE.U32 UR10, UR5, UR10, URZ ;  /* 0x0000000a050a72a5 */ /* 0x000fe2000f8e003f */
[----:B--2---:R-:W-:Y:S01]  /*96d0*/  ISETP.NE.AND P3, PT, R13, R20, PT ;  /* 0x000000140d00720c */ /* 0x004fe20003f65270 */
[----:B------:R-:W-:Y:S01]  /*96e0*/  @UP0 ULDC UR29, c[0x0][0x3a0] ;  /* 0x0000e800001d0ab9 */ /* 0x000fe20000000800 */
[----:B------:R-:W-:Y:S01]  /*96f0*/  R2UR UR28, R8 ;  /* 0x00000000081c72ca */ /* 0x000fe200000e0000 */
[----:B------:R-:W-:Y:S01]  /*9700*/  @UP0 USHF.R.U32.HI UR22, URZ, UR29, UR11 ;  /* 0x0000001d3f160299 */ /* 0x000fe2000801160b */
[C---:B------:R-:W-:Y:S01]  /*9710*/  VIADD R12, R7.reuse, 0x1 ;  /* 0x00000001070c7836 */ /* 0x040fe20000000000 */
[----:B------:R-:W-:Y:S01]  /*9720*/  UIMAD UR7, UR14, UR7, UR13 ;  /* 0x000000070e0772a4 */ /* 0x000fe2000f8e020d */
[----:B------:R-:W-:Y:S01]  /*9730*/  R2UR UR13, R7 ;  /* 0x00000000070d72ca */ /* 0x000fe200000e0000 */
[----:B------:R-:W-:Y:S01]  /*9740*/  UMOV UR10, UR18 ;  /* 0x00000012000a7c82 */ /* 0x000fe20008000000 */
[----:B------:R-:W-:Y:S01]  /*9750*/  R2UR UR11, R16 ;  /* 0x00000000100b72ca */ /* 0x000fe200000e0000 */
[----:B------:R-:W-:Y:S01]  /*9760*/  UIMAD UR20, UR7, UR9, UR20 ;  /* 0x00000009071472a4 */ /* 0x000fe2000f8e0214 */
[C---:B------:R-:W-:Y:S01]  /*9770*/  R2UR UR14, R6.reuse ;  /* 0x00000000060e72ca */ /* 0x040fe200000e0000 */
[----:B------:R-:W-:Y:S01]  /*9780*/  UIMAD UR19, UR19, UR8, UR12 ;  /* 0x00000008131372a4 */ /* 0x000fe2000f8e020c */
[----:B------:R-:W-:Y:S01]  /*9790*/  R2UR UR12, R9 ;  /* 0x00000000090c72ca */ /* 0x000fe200000e0000 */
[----:B------:R-:W-:Y:S01]  /*97a0*/  UIADD3 UR8, -UR22, URZ, URZ ;  /* 0x0000003f16087290 */ /* 0x000fe2000fffe13f */
[----:B------:R-:W-:Y:S01]  /*97b0*/  @P3 IMAD.MOV R12, RZ, RZ, R7 ;  /* 0x000000ffff0c3224 */ /* 0x000fe200078e0207 */
[----:B------:R-:W-:Y:S01]  /*97c0*/  UIADD3.X UR7, URZ, UR27, URZ, UP1, !UPT ;  /* 0x0000001b3f077290 */ /* 0x000fe20008ffe43f */
[----:B------:R-:W-:Y:S01]  /*97d0*/  SEL R8, RZ, 0x1, P5 ;  /* 0x00000001ff087807 */ /* 0x000fe20002800000 */
[----:B------:R-:W-:Y:S01]  /*97e0*/  UIMAD UR5, UR23, UR8, UR5 ;  /* 0x00000008170572a4 */ /* 0x000fe2000f8e0205 */
[----:B------:R-:W-:Y:S01]  /*97f0*/  VIADD R11, R6, 0x1 ;  /* 0x00000001060b7836 */ /* 0x000fe20000000000 */
[----:B------:R-:W-:Y:S01]  /*9800*/  ISETP.NE.AND P4, PT, R12, R21, PT ;  /* 0x000000150c00720c */ /* 0x000fe20003f85270 */
[----:B------:R-:W-:Y:S01]  /*9810*/  UIADD3 UR8, UR16, 0x1c000, URZ ;  /* 0x0001c00010087890 */ /* 0x000fe2000fffe03f */
[----:B------:R-:W-:Y:S01]  /*9820*/  LOP3.LUT R5, R5, R8, RZ, 0x3c, !PT ;  /* 0x0000000805057212 */ /* 0x000fe200078e3cff */
[----:B------:R-:W-:Y:S01]  /*9830*/  UIMAD UR21, UR5, UR4, UR21 ;  /* 0x00000004051572a4 */ /* 0x000fe2000f8e0215 */
[----:B------:R-:W-:Y:S01]  /*9840*/  SEL R8, R10, RZ, P2 ;  /* 0x000000ff0a087207 */ /* 0x000fe20001000000 */
[----:B------:R-:W-:Y:S01]  /*9850*/  UPRMT UR4, UR28, 0x5410, URZ ;  /* 0x000054101c047896 */ /* 0x000fe2000800003f */
[----:B------:R-:W-:Y:S01]  /*9860*/  SEL R9, R13, RZ, P3 ;  /* 0x000000ff0d097207 */ /* 0x000fe20001800000 */
[----:B------:R-:W-:Y:S01]  /*9870*/  UIADD3.X UR27, URZ, UR27, URZ, UP2, !UPT ;  /* 0x0000001b3f1b7290 */ /* 0x000fe200097fe43f */
[----:B------:R-:W-:Y:S01]  /*9880*/  SEL R7, R12, RZ, P4 ;  /* 0x000000ff0c077207 */ /* 0x000fe20002000000 */
[----:B------:R-:W-:-:S04]  /*9890*/  UMOV UR9, UR17 ;  /* 0x0000001100097c82 */ /* 0x000fc80008000000 */
[----:B------:R-:W-:Y:S01]  /*98a0*/  @P4 IMAD.MOV R11, RZ, RZ, R6 ;  /* 0x000000ffff0b4224 */ /* 0x000fe200078e0206 */
[----:B------:R2:W-:Y:S03]  /*98b0*/  UTMALDG.5D.IM2COL [UR16], [UR6], UR4 ;  /* 0x00000010060073b4 */ /* 0x0005e60008060004 */
[----:B------:R-:W-:Y:S01]  /*98c0*/  IMAD.MOV.U32 R6, RZ, RZ, R11 ;  /* 0x000000ffff067224 */ /* 0x000fe200078e000b */
[----:B------:R2:W-:Y:S02]  /*98d0*/  UTMALDG.5D [UR8], [UR26], desc[UR24] ;  /* 0x000018081a0075b4 */ /* 0x0005e40008021000 */
[----:B--2---:R-:W-:Y:S05]  /*98e0*/  @P6 BRA `(.L_x_277) ;  /* 0xfffffff800586947 */ /* 0x004fea000383ffff */
.L_x_273:
[----:B------:R-:W-:Y:S05]  /*98f0*/  BSYNC B0 ;  /* 0x0000000000007941 */ /* 0x000fea0003800000 */
.L_x_272:
[----:B------:R-:W-:Y:S01]  /*9900*/  ISETP.GE.U32.AND P0, PT, R2, 0x7, PT ;  /* 0x000000070200780c */ /* 0x000fe20003f06070 */
[----:B------:R-:W-:-:S12]  /*9910*/  IMAD.MOV.U32 R3, RZ, RZ, 0x1 ;  /* 0x00000001ff037424 */ /* 0x000fd800078e00ff */
[----:B------:R-:W-:Y:S05]  /*9920*/  @!P0 BRA `(.L_x_278) ;  /* 0x00000000001c8947 */ /* 0x000fea0003800000 */
[----:B------:R-:W-:-:S04]  /*9930*/  IMAD.WIDE.U32 R4, R2, 0x24924925, RZ ;  /* 0x2492492502047825 */ /* 0x000fc800078e00ff */
[----:B------:R-:W-:-:S05]  /*9940*/  IMAD.IADD R3, R2, 0x1, -R5 ;  /* 0x0000000102037824 */ /* 0x000fca00078e0a05 */
[----:B------:R-:W-:-:S04]  /*9950*/  LEA.HI R3, R3, R5, RZ, 0x1f ;  /* 0x0000000503037211 */ /* 0x000fc800078ff8ff */
[----:B------:R-:W-:-:S04]  /*9960*/  SHF.R.U32.HI R3, RZ, 0x2, R3 ;  /* 0x00000002ff037819 */ /* 0x000fc80000011603 */
[----:B------:R-:W-:-:S04]  /*9970*/  LOP3.LUT R3, R3, 0x1, RZ, 0xc0, !PT ;  /* 0x0000000103037812 */ /* 0x000fc800078ec0ff */
[----:B------:R-:W-:-:S04]  /*9980*/  ISETP.NE.U32.AND P0, PT, R3, 0x1, PT ;  /* 0x000000010300780c */ /* 0x000fc80003f05070 */
[----:B------:R-:W-:-:S09]  /*9990*/  SEL R3, RZ, 0x1, !P0 ;  /* 0x00000001ff037807 */ /* 0x000fd20004000000 */
.L_x_278:
[----:B------:R-:W-:Y:S05]  /*99a0*/  WARPSYNC.ALL ;  /* 0x0000000000007948 */ /* 0x000fea0003800000 */
[----:B------:R-:W-:-:S13]  /*99b0*/  ELECT P0, URZ, PT ;  /* 0x00000000003f782f */ /* 0x000fda0003800000 */
[----:B------:R-:W-:Y:S05]  /*99c0*/  @!P0 EXIT ;  /* 0x000000000000894d */ /* 0x000fea0003800000 */
[----:B------:R-:W-:-:S04]  /*99d0*/  LOP3.LUT R0, R0, 0x2, RZ, 0xfc, !PT ;  /* 0x0000000200007812 */ /* 0x000fc800078efcff */
[----:B------:R-:W-:-:S13]  /*99e0*/  ISETP.NE.AND P0, PT, R0, 0x3, PT ;  /* 0x000000030000780c */ /* 0x000fda0003f05270 */
[----:B------:R-:W-:Y:S05]  /*99f0*/  @!P0 BRA `(.L_x_279) ;  /* 0x0000000000048947 */ /* 0x000fea0003800000 */
[----:B------:R-:W-:Y:S01]  /*9a00*/  BPT.TRAP 0x1 ;  /* 0x000000040000795c */ /* 0x000fe20000300000 */
.L_x_279:
[----:B------:R-:W2:Y:S01]  /*9a10*/  S2R R7, SR_CgaCtaId ;  /* 0x0000000000077919 */ /* 0x000ea20000008800 */
[----:B------:R-:W-:Y:S01]  /*9a20*/  IMAD.WIDE.U32 R4, R2, 0x24924925, RZ ;  /* 0x2492492502047825 */ /* 0x000fe200078e00ff */
[----:B------:R-:W-:-:S03]  /*9a30*/  MOV R0, 0x400 ;  /* 0x0000040000007802 */ /* 0x000fc60000000f00 */
[----:B------:R-:W-:-:S05]  /*9a40*/  IMAD.IADD R4, R2, 0x1, -R5 ;  /* 0x0000000102047824 */ /* 0x000fca00078e0a05 */
[----:B------:R-:W-:-:S04]  /*9a50*/  LEA.HI R4, R4, R5, RZ, 0x1f ;  /* 0x0000000504047211 */ /* 0x000fc800078ff8ff */
[----:B------:R-:W-:-:S05]  /*9a60*/  SHF.R.U32.HI R5, RZ, 0x2, R4 ;  /* 0x00000002ff057819 */ /* 0x000fca0000011604 */
[----:B------:R-:W-:Y:S01]  /*9a70*/  IMAD R2, R5, -0x7, R2 ;  /* 0xfffffff905027824 */ /* 0x000fe200078e0202 */
[----:B--2---:R-:W-:Y:S02]  /*9a80*/  LEA R0, R7, R0, 0x18 ;  /* 0x0000000007007211 */ /* 0x004fe400078ec0ff */
[----:B------:R-:W-:-:S03]  /*9a90*/  SHF.L.U32 R7, R3, 0x1f, RZ ;  /* 0x0000001f03077819 */ /* 0x000fc600000006ff */
[----:B------:R-:W-:-:S04]  /*9aa0*/  VIADD R5, R0, 0x38038 ;  /* 0x0003803800057836 */ /* 0x000fc80000000000 */
[----:B------:R-:W-:-:S07]  /*9ab0*/  IMAD R0, R2, 0x8, R5 ;  /* 0x0000000802007824 */ /* 0x000fce00078e0205 */
.L_x_280:
[----:B--2---:R2:W3:Y:S02]  /*9ac0*/  SYNCS.PHASECHK.TRANS64.TRYWAIT P0, [R0+URZ], R7 ;  /* 0x00000007000075a7 */ /* 0x0044e4000800017f */
[----:B---3--:R-:W-:Y:S05]  /*9ad0*/  @!P0 NANOSLEEP.SYNCS 0x989680 ;  /* 0x009896800000895d */ /* 0x008fea0003900000 */
[----:B------:R-:W3:Y:S02]  /*9ae0*/  @!P0 SYNCS.PHASECHK.TRANS64 P0, [R0+URZ], R7 ;  /* 0x00000007000085a7 */ /* 0x000ee4000800007f */
[----:B---3--:R-:W-:Y:S05]  /*9af0*/  @!P0 BRA `(.L_x_280) ;  /* 0xfffffffc00f08947 */ /* 0x008fea000383ffff */
[----:B------:R-:W-:-:S05]  /*9b00*/  VIADD R2, R2, 0x1 ;  /* 0x0000000102027836 */ /* 0x000fca0000000000 */
[----:B------:R-:W-:-:S04]  /*9b10*/  ISETP.NE.AND P0, PT, R2, 0x7, PT ;  /* 0x000000070200780c */ /* 0x000fc80003f05270 */
[----:B--2---:R-:W-:Y:S02]  /*9b20*/  SEL R0, RZ, 0x1, P0 ;  /* 0x00000001ff007807 */ /* 0x004fe40000000000 */
[----:B------:R-:W-:Y:S02]  /*9b30*/  SEL R2, R2, RZ, P0 ;  /* 0x000000ff02027207 */ /* 0x000fe40000000000 */
[----:B------:R-:W-:-:S03]  /*9b40*/  LOP3.LUT R7, R3, R0, RZ, 0x3c, !PT ;  /* 0x0000000003077212 */ /* 0x000fc600078e3cff */
[----:B------:R-:W-:Y:S01]  /*9b50*/  IMAD R0, R2, 0x8, R5 ;  /* 0x0000000802007824 */ /* 0x000fe200078e0205 */
[----:B------:R-:W-:-:S07]  /*9b60*/  SHF.L.U32 R3, R7, 0x1f, RZ ;  /* 0x0000001f07037819 */ /* 0x000fce00000006ff */
.L_x_281:
        /* <DEDUP_REMOVED lines=11> */
.L_x_282:
        /* <DEDUP_REMOVED lines=11> */
.L_x_283:
        /* <DEDUP_REMOVED lines=11> */
.L_x_284:
        /* <DEDUP_REMOVED lines=11> */
.L_x_285:
        /* <DEDUP_REMOVED lines=11> */
.L_x_286:
[----:B--2---:R2:W3:Y:S02]  /*9ee0*/  SYNCS.PHASECHK.TRANS64.TRYWAIT P0, [R2+URZ], R3 ;  /* 0x00000003020075a7 */ /* 0x0044e4000800017f */
[----:B---3--:R-:W-:Y:S05]  /*9ef0*/  @!P0 NANOSLEEP.SYNCS 0x989680 ;  /* 0x009896800000895d */ /* 0x008fea0003900000 */
[----:B------:R-:W3:Y:S02]  /*9f00*/  @!P0 SYNCS.PHASECHK.TRANS64 P0, [R2+URZ], R3 ;  /* 0x00000003020085a7 */ /* 0x000ee4000800007f */
[----:B---3--:R-:W-:Y:S05]  /*9f10*/  @P0 EXIT ;  /* 0x000000000000094d */ /* 0x008fea0003800000 */
[----:B------:R-:W-:Y:S05]  /*9f20*/  BRA `(.L_x_286) ;  /* 0xfffffffc00ec7947 */ /* 0x000fea000383ffff */
.L_x_287:
[----:B------:R-:W-:-:S00]  /*9f30*/  BRA `(.L_x_287) ;  /* 0xfffffffc00fc7947 */ /* 0x000fc0000383ffff */
[----:B------:R-:W-:-:S00]  /*9f40*/  NOP ;  /* 0x0000000000007918 */ /* 0x000fc00000000000 */
        /* <DEDUP_REMOVED lines=11> */
.L_x_288:


//--------------------- .nv.shared._ZN7cutlass13device_kernelINS_4conv6kernel13ConvUniversalINS1_16ConvProblemShapeILNS1_8OperatorE0ELi3EEENS1_10collective14CollectiveConvINS1_46MainloopSm90TmaGmmaWarpSpecializedImplicitGemmILS5_0ELi7ELi3EN4cute5tupleIJNSA_1CILi1EEESD_SD_EEENS1_36KernelImplicitTmaWarpSpecializedSm90ELi1EEENSB_IJNSC_ILi128EEESH_NSB_IJNSC_ILi64EEEEEEEEENS_6half_tESL_NSA_8TiledMMAINSA_8MMA_AtomIJNSA_4SM904GMMA26MMA_64x128x16_F32F16F16_SSILNSP_5MajorE0ELSR_0ELNSP_7ScaleInE1ELSS_1EEEEEENSA_6LayoutISE_NSB_IJNSC_ILi0EEESW_SW_EEEEENSB_IJNSA_10UnderscoreESZ_SZ_EEEEENS7_6detail26Sm90ImplicitGemmTileTraitsINSA_20SM90_TMA_LOAD_IM2COLENSA_14ComposedLayoutINSA_7SwizzleILi3ELi4ELi3EEENSA_18smem_ptr_flag_bitsILi16EEENSV_INSB_IJNSB_IJNSC_ILi8EEENSC_ILi16EEEEEENSB_IJSI_SD_EEENSB_IJSD_NSC_ILi7EEEEEEEEENSB_IJNSB_IJSI_NSC_ILi512EEEEEENSB_IJSD_SW_EEENSB_IJSW_NSC_ILi8192EEEEEEEEEEEEEvEENS13_INSA_13SM90_TMA_LOADES1O_vEEEENS_8epilogue10collective6detail29Sm90TmaWarpSpecializedAdapterINS1U_15DefaultEpilogueISL_NSB_IJNSB_IJllllEEESD_SW_EEES1Z_NS1T_6thread17LinearCombinationISL_Li1EffLNS20_9ScaleType4KindE0ELNS_15FloatRoundStyleE2ESL_EENS_4gemm15EpilogueDefaultEEEEEvvEEEEvNT_6ParamsE --------------------------
	.section	.nv.shared._ZN7cutlass13device_kernelINS_4conv6kernel13ConvUniversalINS1_16ConvProblemShapeILNS1_8OperatorE0ELi3EEENS1_10collective14CollectiveConvINS1_46MainloopSm90TmaGmmaWarpSpecializedImplicitGemmILS5_0ELi7ELi3EN4cute5tupleIJNSA_1CILi1EEESD_SD_EEENS1_36KernelImplicitTmaWarpSpecializedSm90ELi1EEENSB_IJNSC_ILi128EEESH_NSB_IJNSC_ILi64EEEEEEEEENS_6half_tESL_NSA_8TiledMMAINSA_8MMA_AtomIJNSA_4SM904GMMA26MMA_64x128x16_F32F16F16_SSILNSP_5MajorE0ELSR_0ELNSP_7ScaleInE1ELSS_1EEEEEENSA_6LayoutISE_NSB_IJNSC_ILi0EEESW_SW_EEEEENSB_IJNSA_10UnderscoreESZ_SZ_EEEEENS7_6detail26Sm90ImplicitGemmTileTraitsINSA_20SM90_TMA_LOAD_IM2COLENSA_14ComposedLayoutINSA_7SwizzleILi3ELi4ELi3EEENSA_18smem_ptr_flag_bitsILi16EEENSV_INSB_IJNSB_IJNSC_ILi8EEENSC_ILi16EEEEEENSB_IJSI_SD_EEENSB_IJSD_NSC_ILi7EEEEEEEEENSB_IJNSB_IJSI_NSC_ILi512EEEEEENSB_IJSD_SW_EEENSB_IJSW_NSC_ILi8192EEEEEEEEEEEEEvEENS13_INSA_13SM90_TMA_LOADES1O_vEEEENS_8epilogue10collective6detail29Sm90TmaWarpSpecializedAdapterINS1U_15DefaultEpilogueISL_NSB_IJNSB_IJllllEEESD_SW_EEES1Z_NS1T_6thread17LinearCombinationISL_Li1EffLNS20_9ScaleType4KindE0ELNS_15FloatRoundStyleE2ESL_EENS_4gemm15EpilogueDefaultEEEEEvvEEEEvNT_6ParamsE,"aw",@nobits
	.sectionflags	@""
	.align	16
	.zero		1024


//--------------------- .nv.shared.reserved.0     --------------------------
	.section	.nv.shared.reserved.0,"aw",@nobits
	.weak		__nv_reservedSMEM_offset_0_alias
	.size		__nv_reservedSMEM_offset_0_alias, 0, 0
	.other		__nv_reservedSMEM_offset_0_alias,@"STO_CUDA_RESERVED_SHARED STV_DEFAULT"
__nv_reservedSMEM_offset_0_alias:
	.zero		0


//--------------------- .nv.global                --------------------------
	.section	.nv.global,"aw",@nobits
.nv.global:
	.type		_ZN39_INTERNAL_88e6c783_4_k_cu_a96c994d_27834cute1_E,@object
	.size		_ZN39_INTERNAL_88e6c783_4_k_cu_a96c994d_27834cute1_E,(_ZN39_INTERNAL_88e6c783_4_k_cu_a96c994d_27834cuda3std3__45__cpo6cbeginE - _ZN39_INTERNAL_88e6c783_4_k_cu_a96c994d_27834cute1_E)
_ZN39_INTERNAL_88e6c783_4_k_cu_a96c994d_27834cute1_E:
	.zero		1
	.type		_ZN39_INTERNAL_88e6c783_4_k_cu_a96c994d_27834cuda3std3__45__cpo6cbeginE,@object
	.size		_ZN39_INTERNAL_88e6c783_4_k_cu_a96c994d_27834cuda3std3__45__cpo6cbeginE,(_ZN39_INTERNAL_88e6c783_4_k_cu_a96c994d_27834cuda3std3__48in_placeE - _ZN39_INTERNAL_88e6c783_4_k_cu_a96c994d_27834cuda3std3__45__cpo6cbeginE)
_ZN39_INTERNAL_88e6c783_4_k_cu_a96c994d_27834cuda3std3__45__cpo6cbeginE:
	.zero		1
	.type		_ZN39_INTERNAL_88e6c783_4_k_cu_a96c994d_27834cuda3std3__48in_placeE,@object
	.size		_ZN39_INTERNAL_88e6c783_4_k_cu_a96c994d_27834cuda3std3__48in_placeE,(_ZN39_INTERNAL_88e6c783_4_k_cu_a96c994d_27834cuda3std6ranges3__45__cpo9iter_moveE - _ZN39_INTERNAL_88e6c783_4_k_cu_a96c994d_27834cuda3std3__48in_placeE)
_ZN39_INTERNAL_88e6c783_4_k_cu_a96c994d_27834cuda3std3__48in_placeE:
	.zero		1
	.type		_ZN39_INTERNAL_88e6c783_4_k_cu_a96c994d_27834cuda3std6ranges3__45__cpo9iter_moveE,@object
	.size		_ZN39_INTERNAL_88e6c783_4_k_cu_a96c994d_27834cuda3std6ranges3__45__cpo9iter_moveE,(_ZN39_INTERNAL_88e6c783_4_k_cu_a96c994d_27834cuda3std3__45__cpo5beginE - _ZN39_INTERNAL_88e6c783_4_k_cu_a96c994d_27834cuda3std6ranges3__45__cpo9iter_moveE)
_ZN39_INTERNAL_88e6c783_4_k_cu_a96c994d_27834cuda3std6ranges3__45__cpo9iter_moveE:
	.zero		1
	.type		_ZN39_INTERNAL_88e6c783_4_k_cu_a96c994d_27834cuda3std3__45__cpo5beginE,@object
	.size		_ZN39_INTERNAL_88e6c783_4_k_cu_a96c994d_27834cuda3std3__45__cpo5beginE,(_ZN39_INTERNAL_88e6c783_4_k_cu_a96c994d_27834cuda3std3__441_GLOBAL__N__88e6c783_4_k_cu_a96c994d_27836ignoreE - _ZN39_INTERNAL_88e6c783_4_k_cu_a96c994d_27834cuda3std3__45__cpo5beginE)
_ZN39_INTERNAL_88e6c783_4_k_cu_a96c994d_27834cuda3std3__45__cpo5beginE:
	.zero		1
	.type		_ZN39_INTERNAL_88e6c783_4_k_cu_a96c994d_27834cuda3std3__441_GLOBAL__N__88e6c783_4_k_cu_a96c994d_27836ignoreE,@object
	.size		_ZN39_INTERNAL_88e6c783_4_k_cu_a96c994d_27834cuda3std3__441_GLOBAL__N__88e6c783_4_k_cu_a96c994d_27836ignoreE,(_ZN39_INTERNAL_88e6c783_4_k_cu_a96c994d_27834cute7productE - _ZN39_INTERNAL_88e6c783_4_k_cu_a96c994d_27834cuda3std3__441_GLOBAL__N__88e6c783_4_k_cu_a96c994d_27836ignoreE)
_ZN39_INTERNAL_88e6c783_4_k_cu_a96c994d_27834cuda3std3__441_GLOBAL__N__88e6c783_4_k_cu_a96c994d_27836ignoreE:
	.zero		1
	.type		_ZN39_INTERNAL_88e6c783_4_k_cu_a96c994d_27834cute7productE,@object
	.size		_ZN39_INTERNAL_88e6c783_4_k_cu_a96c994d_27834cute7productE,(_ZN39_INTERNAL_88e6c783_4_k_cu_a96c994d_27834cuda3std3__45__cpo3endE - _ZN39_INTERNAL_88e6c783_4_k_cu_a96c994d_27834cute7productE)
_ZN39_INTERNAL_88e6c783_4_k_cu_a96c994d_27834cute7productE:
	.zero		1
	.type		_ZN39_INTERNAL_88e6c783_4_k_cu_a96c994d_27834cuda3std3__45__cpo3endE,@object
	.size		_ZN39_INTERNAL_88e6c783_4_k_cu_a96c994d_27834cuda3std3__45__cpo3endE,(_ZN39_INTERNAL_88e6c783_4_k_cu_a96c994d_27834cuda3std3__419piecewise_constructE - _ZN39_INTERNAL_88e6c783_4_k_cu_a96c994d_27834cuda3std3__45__cpo3endE)
_ZN39_INTERNAL_88e6c783_4_k_cu_a96c994d_27834cuda3std3__45__cpo3endE:
	.zero		1
	.type		_ZN39_INTERNAL_88e6c783_4_k_cu_a96c994d_27834cuda3std3__419piecewise_constructE,@object
	.size		_ZN39_INTERNAL_88e6c783_4_k_cu_a96c994d_27834cuda3std3__419piecewise_constructE,(_ZN39_INTERNAL_88e6c783_4_k_cu_a96c994d_27834cuda3std3__45__cpo4cendE - _ZN39_INTERNAL_88e6c783_4_k_cu_a96c994d_27834cuda3std3__419piecewise_constructE)
_ZN39_INTERNAL_88e6c783_4_k_cu_a96c994d_27834cuda3std3__419piecewise_constructE:
	.zero		1
	.type		_ZN39_INTERNAL_88e6c783_4_k_cu_a96c994d_27834cuda3std3__45__cpo4cendE,@object
	.size		_ZN39_INTERNAL_88e6c783_4_k_cu_a96c994d_27834cuda3std3__45__cpo4cendE,(_ZN39_INTERNAL_88e6c783_4_k_cu_a96c994d_27834cuda3std6ranges3__45__cpo4swapE - _ZN39_INTERNAL_88e6c783_4_k_cu_a96c994d_27834cuda3std3__45__cpo4cendE)
_ZN39_INTERNAL_88e6c783_4_k_cu_a96c994d_27834cuda3std3__45__cpo4cendE:
	.zero		1
	.type		_ZN39_INTERNAL_88e6c783_4_k_cu_a96c994d_27834cuda3std6ranges3__45__cpo4swapE,@object
	.size		_ZN39_INTERNAL_88e6c783_4_k_cu_a96c994d_27834cuda3std6ranges3__45__cpo4swapE,(.L_7 - _ZN39_INTERNAL_88e6c783_4_k_cu_a96c994d_27834cuda3std6ranges3__45__cpo4swapE)
_ZN39_INTERNAL_88e6c783_4_k_cu_a96c994d_27834cuda3std6ranges3__45__cpo4swapE:
	.zero		1
.L_7:


//--------------------- .nv.constant0._ZN7cutlass13device_kernelINS_4conv6kernel13ConvUniversalINS1_16ConvProblemShapeILNS1_8OperatorE0ELi3EEENS1_10collective14CollectiveConvINS1_46MainloopSm90TmaGmmaWarpSpecializedImplicitGemmILS5_0ELi7ELi3EN4cute5tupleIJNSA_1CILi1EEESD_SD_EEENS1_36KernelImplicitTmaWarpSpecializedSm90ELi1EEENSB_IJNSC_ILi128EEESH_NSB_IJNSC_ILi64EEEEEEEEENS_6half_tESL_NSA_8TiledMMAINSA_8MMA_AtomIJNSA_4SM904GMMA26MMA_64x128x16_F32F16F16_SSILNSP_5MajorE0ELSR_0ELNSP_7ScaleInE1ELSS_1EEEEEENSA_6LayoutISE_NSB_IJNSC_ILi0EEESW_SW_EEEEENSB_IJNSA_10UnderscoreESZ_SZ_EEEEENS7_6detail26Sm90ImplicitGemmTileTraitsINSA_20SM90_TMA_LOAD_IM2COLENSA_14ComposedLayoutINSA_7SwizzleILi3ELi4ELi3EEENSA_18smem_ptr_flag_bitsILi16EEENSV_INSB_IJNSB_IJNSC_ILi8EEENSC_ILi16EEEEEENSB_IJSI_SD_EEENSB_IJSD_NSC_ILi7EEEEEEEEENSB_IJNSB_IJSI_NSC_ILi512EEEEEENSB_IJSD_SW_EEENSB_IJSW_NSC_ILi8192EEEEEEEEEEEEEvEENS13_INSA_13SM90_TMA_LOADES1O_vEEEENS_8epilogue10collective6detail29Sm90TmaWarpSpecializedAdapterINS1U_15DefaultEpilogueISL_NSB_IJNSB_IJllllEEESD_SW_EEES1Z_NS1T_6thread17LinearCombinationISL_Li1EffLNS20_9ScaleType4KindE0ELNS_15FloatRoundStyleE2ESL_EENS_4gemm15EpilogueDefaultEEEEEvvEEEEvNT_6ParamsE --------------------------
	.section	.nv.constant0._ZN7cutlass13device_kernelINS_4conv6kernel13ConvUniversalINS1_16ConvProblemShapeILNS1_8OperatorE0ELi3EEENS1_10collective14CollectiveConvINS1_46MainloopSm90TmaGmmaWarpSpecializedImplicitGemmILS5_0ELi7ELi3EN4cute5tupleIJNSA_1CILi1EEESD_SD_EEENS1_36KernelImplicitTmaWarpSpecializedSm90ELi1EEENSB_IJNSC_ILi128EEESH_NSB_IJNSC_ILi64EEEEEEEEENS_6half_tESL_NSA_8TiledMMAINSA_8MMA_AtomIJNSA_4SM904GMMA26MMA_64x128x16_F32F16F16_SSILNSP_5MajorE0ELSR_0ELNSP_7ScaleInE1ELSS_1EEEEEENSA_6LayoutISE_NSB_IJNSC_ILi0EEESW_SW_EEEEENSB_IJNSA_10UnderscoreESZ_SZ_EEEEENS7_6detail26Sm90ImplicitGemmTileTraitsINSA_20SM90_TMA_LOAD_IM2COLENSA_14ComposedLayoutINSA_7SwizzleILi3ELi4ELi3EEENSA_18smem_ptr_flag_bitsILi16EEENSV_INSB_IJNSB_IJNSC_ILi8EEENSC_ILi16EEEEEENSB_IJSI_SD_EEENSB_IJSD_NSC_ILi7EEEEEEEEENSB_IJNSB_IJSI_NSC_ILi512EEEEEENSB_IJSD_SW_EEENSB_IJSW_NSC_ILi8192EEEEEEEEEEEEEvEENS13_INSA_13SM90_TMA_LOADES1O_vEEEENS_8epilogue10collective6detail29Sm90TmaWarpSpecializedAdapterINS1U_15DefaultEpilogueISL_NSB_IJNSB_IJllllEEESD_SW_EEES1Z_NS1T_6thread17LinearCombinationISL_Li1EffLNS20_9ScaleType4KindE0ELNS_15FloatRoundStyleE2ESL_EENS_4gemm15EpilogueDefaultEEEEEvvEEEEvNT_6ParamsE,"a",@progbits
	.sectionflags	@""
	.align	4
.nv.constant0._ZN7cutlass13device_kernelINS_4conv6kernel13ConvUniversalINS1_16ConvProblemShapeILNS1_8OperatorE0ELi3EEENS1_10collective14CollectiveConvINS1_46MainloopSm90TmaGmmaWarpSpecializedImplicitGemmILS5_0ELi7ELi3EN4cute5tupleIJNSA_1CILi1EEESD_SD_EEENS1_36KernelImplicitTmaWarpSpecializedSm90ELi1EEENSB_IJNSC_ILi128EEESH_NSB_IJNSC_ILi64EEEEEEEEENS_6half_tESL_NSA_8TiledMMAINSA_8MMA_AtomIJNSA_4SM904GMMA26MMA_64x128x16_F32F16F16_SSILNSP_5MajorE0ELSR_0ELNSP_7ScaleInE1ELSS_1EEEEEENSA_6LayoutISE_NSB_IJNSC_ILi0EEESW_SW_EEEEENSB_IJNSA_10UnderscoreESZ_SZ_EEEEENS7_6detail26Sm90ImplicitGemmTileTraitsINSA_20SM90_TMA_LOAD_IM2COLENSA_14ComposedLayoutINSA_7SwizzleILi3ELi4ELi3EEENSA_18smem_ptr_flag_bitsILi16EEENSV_INSB_IJNSB_IJNSC_ILi8EEENSC_ILi16EEEEEENSB_IJSI_SD_EEENSB_IJSD_NSC_ILi7EEEEEEEEENSB_IJNSB_IJSI_NSC_ILi512EEEEEENSB_IJSD_SW_EEENSB_IJSW_NSC_ILi8192EEEEEEEEEEEEEvEENS13_INSA_13SM90_TMA_LOADES1O_vEEEENS_8epilogue10collective6detail29Sm90TmaWarpSpecializedAdapterINS1U_15DefaultEpilogueISL_NSB_IJNSB_IJllllEEESD_SW_EEES1Z_NS1T_6thread17LinearCombinationISL_Li1EffLNS20_9ScaleType4KindE0ELNS_15FloatRoundStyleE2ESL_EENS_4gemm15EpilogueDefaultEEEEEvvEEEEvNT_6ParamsE:
	.zero		1664


//--------------------- SYMBOLS --------------------------

	.type		.nv.reservedSmem.offset0,@object
	.size		.nv.reservedSmem.offset0,0x4
